//
// Generated by NVIDIA NVVM Compiler
//
// Compiler Build ID: CL-36424714
// Cuda compilation tools, release 13.0, V13.0.88
// Based on NVVM 20.0.0
//

.version 9.0
.target sm_100
.address_size 64

	// .globl	_Z18findMaxIndexKernelP7double2PiPdiiS1_
.func  (.param .b64 func_retval0) __internal_accurate_pow
(
	.param .b64 __internal_accurate_pow_param_0
)
;
// _ZZ18findMaxIndexKernelP7double2PiPdiiS1_E11sharedArray has been demoted
// _ZZ18findMaxIndexKernelP7double2PiPdiiS1_E11sharedIndex has been demoted
.extern .shared .align 16 .b8 shared_memory[];
.extern .shared .align 16 .b8 shared_mem[];

.visible .entry _Z18findMaxIndexKernelP7double2PiPdiiS1_(
	.param .u64 .ptr .align 1 _Z18findMaxIndexKernelP7double2PiPdiiS1__param_0,
	.param .u64 .ptr .align 1 _Z18findMaxIndexKernelP7double2PiPdiiS1__param_1,
	.param .u64 .ptr .align 1 _Z18findMaxIndexKernelP7double2PiPdiiS1__param_2,
	.param .u32 _Z18findMaxIndexKernelP7double2PiPdiiS1__param_3,
	.param .u32 _Z18findMaxIndexKernelP7double2PiPdiiS1__param_4,
	.param .u64 .ptr .align 1 _Z18findMaxIndexKernelP7double2PiPdiiS1__param_5
)
{
	.reg .pred 	%p<9>;
	.reg .b32 	%r<24>;
	.reg .b64 	%rd<16>;
	.reg .b64 	%fd<9>;
	// demoted variable
	.shared .align 16 .b8 _ZZ18findMaxIndexKernelP7double2PiPdiiS1_E11sharedArray[16384];
	// demoted variable
	.shared .align 4 .b8 _ZZ18findMaxIndexKernelP7double2PiPdiiS1_E11sharedIndex[4096];
	ld.param.u64 	%rd1, [_Z18findMaxIndexKernelP7double2PiPdiiS1__param_0];
	ld.param.u64 	%rd2, [_Z18findMaxIndexKernelP7double2PiPdiiS1__param_1];
	ld.param.u64 	%rd3, [_Z18findMaxIndexKernelP7double2PiPdiiS1__param_2];
	ld.param.u32 	%r9, [_Z18findMaxIndexKernelP7double2PiPdiiS1__param_3];
	ld.param.u32 	%r10, [_Z18findMaxIndexKernelP7double2PiPdiiS1__param_4];
	ld.param.u64 	%rd4, [_Z18findMaxIndexKernelP7double2PiPdiiS1__param_5];
	mov.u32 	%r1, %tid.x;
	mov.u32 	%r11, %ctaid.x;
	mov.u32 	%r23, %ntid.x;
	mad.lo.s32 	%r3, %r11, %r23, %r1;
	setp.ge.s32 	%p1, %r3, %r9;
	shl.b32 	%r12, %r1, 4;
	mov.u32 	%r13, _ZZ18findMaxIndexKernelP7double2PiPdiiS1_E11sharedArray;
	add.s32 	%r4, %r13, %r12;
	shl.b32 	%r14, %r1, 2;
	mov.u32 	%r15, _ZZ18findMaxIndexKernelP7double2PiPdiiS1_E11sharedIndex;
	add.s32 	%r5, %r15, %r14;
	@%p1 bra 	$L__BB0_2;
	cvta.to.global.u64 	%rd5, %rd1;
	mul.wide.s32 	%rd6, %r3, 16;
	add.s64 	%rd7, %rd5, %rd6;
	ld.global.v2.f64 	{%fd4, %fd5}, [%rd7];
	st.shared.v2.f64 	[%r4], {%fd4, %fd5};
	st.shared.u32 	[%r5], %r3;
	bra.uni 	$L__BB0_3;
$L__BB0_2:
	mov.f64 	%fd2, 0d0000000000000000;
	mov.f64 	%fd3, 0dC058C00000000000;
	st.shared.v2.f64 	[%r4], {%fd3, %fd2};
	mov.b32 	%r16, -1;
	st.shared.u32 	[%r5], %r16;
$L__BB0_3:
	bar.sync 	0;
	setp.lt.u32 	%p2, %r23, 2;
	@%p2 bra 	$L__BB0_8;
$L__BB0_4:
	mov.u32 	%r6, %r23;
	shr.u32 	%r23, %r6, 1;
	setp.ge.u32 	%p3, %r1, %r23;
	add.s32 	%r17, %r23, %r3;
	setp.ge.s32 	%p4, %r17, %r9;
	or.pred  	%p5, %p3, %p4;
	@%p5 bra 	$L__BB0_7;
	ld.shared.f64 	%fd6, [%r4];
	shl.b32 	%r18, %r23, 4;
	add.s32 	%r8, %r4, %r18;
	ld.shared.f64 	%fd1, [%r8];
	setp.geu.f64 	%p6, %fd6, %fd1;
	@%p6 bra 	$L__BB0_7;
	ld.shared.f64 	%fd7, [%r8+8];
	st.shared.v2.f64 	[%r4], {%fd1, %fd7};
	shl.b32 	%r19, %r23, 2;
	add.s32 	%r20, %r5, %r19;
	ld.shared.u32 	%r21, [%r20];
	st.shared.u32 	[%r5], %r21;
$L__BB0_7:
	bar.sync 	0;
	setp.gt.u32 	%p7, %r6, 3;
	@%p7 bra 	$L__BB0_4;
$L__BB0_8:
	setp.ne.s32 	%p8, %r1, 0;
	@%p8 bra 	$L__BB0_10;
	ld.shared.u32 	%r22, [_ZZ18findMaxIndexKernelP7double2PiPdiiS1_E11sharedIndex];
	cvta.to.global.u64 	%rd8, %rd2;
	mul.wide.s32 	%rd9, %r10, 4;
	add.s64 	%rd10, %rd8, %rd9;
	st.global.u32 	[%rd10], %r22;
	ld.shared.f64 	%fd8, [_ZZ18findMaxIndexKernelP7double2PiPdiiS1_E11sharedArray];
	cvta.to.global.u64 	%rd11, %rd3;
	mul.wide.s32 	%rd12, %r10, 8;
	add.s64 	%rd13, %rd11, %rd12;
	st.global.f64 	[%rd13], %fd8;
	cvta.to.global.u64 	%rd14, %rd4;
	add.s64 	%rd15, %rd14, %rd9;
	st.global.u32 	[%rd15], %r10;
$L__BB0_10:
	ret;

}
	// .globl	_Z11compute_idxiPiS_ixS_
.visible .entry _Z11compute_idxiPiS_ixS_(
	.param .u32 _Z11compute_idxiPiS_ixS__param_0,
	.param .u64 .ptr .align 1 _Z11compute_idxiPiS_ixS__param_1,
	.param .u64 .ptr .align 1 _Z11compute_idxiPiS_ixS__param_2,
	.param .u32 _Z11compute_idxiPiS_ixS__param_3,
	.param .u64 _Z11compute_idxiPiS_ixS__param_4,
	.param .u64 .ptr .align 1 _Z11compute_idxiPiS_ixS__param_5
)
{
	.reg .pred 	%p<31>;
	.reg .b32 	%r<335>;
	.reg .b64 	%rd<63>;

	ld.param.u32 	%r78, [_Z11compute_idxiPiS_ixS__param_0];
	ld.param.u64 	%rd7, [_Z11compute_idxiPiS_ixS__param_1];
	ld.param.u64 	%rd8, [_Z11compute_idxiPiS_ixS__param_2];
	ld.param.u32 	%r79, [_Z11compute_idxiPiS_ixS__param_3];
	ld.param.u64 	%rd9, [_Z11compute_idxiPiS_ixS__param_4];
	ld.param.u64 	%rd6, [_Z11compute_idxiPiS_ixS__param_5];
	cvta.to.global.u64 	%rd1, %rd7;
	cvta.to.global.u64 	%rd2, %rd8;
	mov.u32 	%r80, %ntid.x;
	mov.u32 	%r81, %ctaid.x;
	mov.u32 	%r82, %tid.x;
	mad.lo.s32 	%r1, %r80, %r81, %r82;
	mul.lo.s32 	%r2, %r79, %r1;
	cvt.u32.u64 	%r83, %rd9;
	mul.lo.s32 	%r84, %r78, %r83;
	shl.b32 	%r3, %r84, 1;
	cvt.s64.s32 	%rd10, %r1;
	setp.le.s64 	%p2, %rd9, %rd10;
	@%p2 bra 	$L__BB1_41;
	setp.lt.s32 	%p3, %r79, 1;
	@%p3 bra 	$L__BB1_22;
	and.b32  	%r4, %r79, 3;
	setp.lt.u32 	%p4, %r79, 4;
	mov.u32 	%r303, %r79;
	mov.u32 	%r306, %r1;
	@%p4 bra 	$L__BB1_5;
	and.b32  	%r5, %r79, 2147483644;
	add.s32 	%r6, %r2, -1;
	mov.b32 	%r307, 0;
	cvt.s64.s32 	%rd13, %r2;
	mov.u32 	%r305, %r79;
	mov.u32 	%r306, %r1;
$L__BB1_4:
	.pragma "nounroll";
	add.s32 	%r86, %r305, %r6;
	mul.wide.s32 	%rd11, %r86, 4;
	add.s64 	%rd12, %rd1, %rd11;
	shr.u32 	%r87, %r306, 31;
	add.s32 	%r88, %r306, %r87;
	and.b32  	%r89, %r88, -2;
	sub.s32 	%r90, %r306, %r89;
	st.global.u32 	[%rd12], %r90;
	shr.s32 	%r91, %r88, 1;
	shr.u32 	%r92, %r88, 31;
	add.s32 	%r93, %r91, %r92;
	and.b32  	%r94, %r93, -2;
	sub.s32 	%r95, %r91, %r94;
	st.global.u32 	[%rd12+-4], %r95;
	shr.s32 	%r96, %r306, 31;
	shr.u32 	%r97, %r96, 30;
	add.s32 	%r98, %r306, %r97;
	shr.s32 	%r99, %r98, 2;
	shr.u32 	%r100, %r98, 31;
	add.s32 	%r101, %r99, %r100;
	and.b32  	%r102, %r101, -2;
	sub.s32 	%r103, %r99, %r102;
	st.global.u32 	[%rd12+-8], %r103;
	shr.u32 	%r104, %r96, 29;
	add.s32 	%r105, %r306, %r104;
	shr.s32 	%r106, %r105, 3;
	add.s32 	%r303, %r305, -4;
	shr.u32 	%r107, %r105, 31;
	add.s32 	%r108, %r106, %r107;
	and.b32  	%r109, %r108, -2;
	sub.s32 	%r110, %r106, %r109;
	cvt.s64.s32 	%rd14, %r305;
	add.s64 	%rd15, %rd14, %rd13;
	shl.b64 	%rd16, %rd15, 2;
	add.s64 	%rd17, %rd1, %rd16;
	st.global.u32 	[%rd17+-16], %r110;
	shr.u32 	%r111, %r96, 28;
	add.s32 	%r112, %r306, %r111;
	shr.s32 	%r306, %r112, 4;
	add.s32 	%r307, %r307, 4;
	setp.eq.s32 	%p5, %r307, %r5;
	mov.u32 	%r305, %r303;
	@%p5 bra 	$L__BB1_5;
	bra.uni 	$L__BB1_4;
$L__BB1_5:
	setp.eq.s32 	%p6, %r4, 0;
	@%p6 bra 	$L__BB1_10;
	setp.eq.s32 	%p7, %r4, 1;
	@%p7 bra 	$L__BB1_8;
	cvt.s64.s32 	%rd18, %r2;
	cvt.s64.s32 	%rd19, %r303;
	add.s64 	%rd20, %rd19, %rd18;
	shl.b64 	%rd21, %rd20, 2;
	add.s64 	%rd22, %rd1, %rd21;
	shr.u32 	%r113, %r306, 31;
	add.s32 	%r114, %r306, %r113;
	and.b32  	%r115, %r114, -2;
	sub.s32 	%r116, %r306, %r115;
	st.global.u32 	[%rd22+-4], %r116;
	shr.s32 	%r117, %r114, 1;
	add.s32 	%r303, %r303, -2;
	shr.u32 	%r118, %r114, 31;
	add.s32 	%r119, %r117, %r118;
	and.b32  	%r120, %r119, -2;
	sub.s32 	%r121, %r117, %r120;
	st.global.u32 	[%rd22+-8], %r121;
	shr.s32 	%r122, %r306, 31;
	shr.u32 	%r123, %r122, 30;
	add.s32 	%r124, %r306, %r123;
	shr.s32 	%r306, %r124, 2;
$L__BB1_8:
	and.b32  	%r125, %r79, 1;
	setp.eq.b32 	%p8, %r125, 1;
	not.pred 	%p9, %p8;
	@%p9 bra 	$L__BB1_10;
	shr.u32 	%r126, %r306, 31;
	add.s32 	%r127, %r306, %r126;
	and.b32  	%r128, %r127, -2;
	sub.s32 	%r129, %r306, %r128;
	cvt.s64.s32 	%rd23, %r2;
	cvt.s64.s32 	%rd24, %r303;
	add.s64 	%rd25, %rd24, %rd23;
	shl.b64 	%rd26, %rd25, 2;
	add.s64 	%rd27, %rd1, %rd26;
	st.global.u32 	[%rd27+-4], %r129;
$L__BB1_10:
	and.b32  	%r13, %r79, 15;
	setp.lt.u32 	%p10, %r79, 16;
	mov.b32 	%r308, 0;
	@%p10 bra 	$L__BB1_13;
	and.b32  	%r308, %r79, 2147483632;
	mov.b32 	%r332, 0;
$L__BB1_12:
	.pragma "nounroll";
	add.s32 	%r132, %r332, %r2;
	mul.wide.s32 	%rd28, %r132, 4;
	add.s64 	%rd29, %rd1, %rd28;
	ld.global.u32 	%r133, [%rd29];
	add.s64 	%rd30, %rd2, %rd28;
	st.global.u32 	[%rd30], %r133;
	ld.global.u32 	%r134, [%rd29+4];
	st.global.u32 	[%rd30+4], %r134;
	ld.global.u32 	%r135, [%rd29+8];
	st.global.u32 	[%rd30+8], %r135;
	ld.global.u32 	%r136, [%rd29+12];
	st.global.u32 	[%rd30+12], %r136;
	ld.global.u32 	%r137, [%rd29+16];
	st.global.u32 	[%rd30+16], %r137;
	ld.global.u32 	%r138, [%rd29+20];
	st.global.u32 	[%rd30+20], %r138;
	ld.global.u32 	%r139, [%rd29+24];
	st.global.u32 	[%rd30+24], %r139;
	ld.global.u32 	%r140, [%rd29+28];
	st.global.u32 	[%rd30+28], %r140;
	ld.global.u32 	%r141, [%rd29+32];
	st.global.u32 	[%rd30+32], %r141;
	ld.global.u32 	%r142, [%rd29+36];
	st.global.u32 	[%rd30+36], %r142;
	ld.global.u32 	%r143, [%rd29+40];
	st.global.u32 	[%rd30+40], %r143;
	ld.global.u32 	%r144, [%rd29+44];
	st.global.u32 	[%rd30+44], %r144;
	ld.global.u32 	%r145, [%rd29+48];
	st.global.u32 	[%rd30+48], %r145;
	ld.global.u32 	%r146, [%rd29+52];
	st.global.u32 	[%rd30+52], %r146;
	ld.global.u32 	%r147, [%rd29+56];
	st.global.u32 	[%rd30+56], %r147;
	ld.global.u32 	%r148, [%rd29+60];
	st.global.u32 	[%rd30+60], %r148;
	add.s32 	%r332, %r332, 16;
	setp.eq.s32 	%p11, %r332, %r308;
	@%p11 bra 	$L__BB1_13;
	bra.uni 	$L__BB1_12;
$L__BB1_13:
	setp.eq.s32 	%p12, %r13, 0;
	@%p12 bra 	$L__BB1_22;
	and.b32  	%r22, %r79, 7;
	setp.lt.u32 	%p13, %r13, 8;
	@%p13 bra 	$L__BB1_16;
	add.s32 	%r149, %r308, %r2;
	mul.wide.s32 	%rd31, %r149, 4;
	add.s64 	%rd32, %rd1, %rd31;
	ld.global.u32 	%r150, [%rd32];
	add.s64 	%rd33, %rd2, %rd31;
	st.global.u32 	[%rd33], %r150;
	ld.global.u32 	%r151, [%rd32+4];
	st.global.u32 	[%rd33+4], %r151;
	ld.global.u32 	%r152, [%rd32+8];
	st.global.u32 	[%rd33+8], %r152;
	ld.global.u32 	%r153, [%rd32+12];
	st.global.u32 	[%rd33+12], %r153;
	ld.global.u32 	%r154, [%rd32+16];
	st.global.u32 	[%rd33+16], %r154;
	ld.global.u32 	%r155, [%rd32+20];
	st.global.u32 	[%rd33+20], %r155;
	ld.global.u32 	%r156, [%rd32+24];
	st.global.u32 	[%rd33+24], %r156;
	ld.global.u32 	%r157, [%rd32+28];
	st.global.u32 	[%rd33+28], %r157;
	add.s32 	%r308, %r308, 8;
$L__BB1_16:
	setp.eq.s32 	%p14, %r22, 0;
	@%p14 bra 	$L__BB1_22;
	setp.lt.u32 	%p15, %r22, 4;
	@%p15 bra 	$L__BB1_19;
	add.s32 	%r158, %r308, %r2;
	mul.wide.s32 	%rd34, %r158, 4;
	add.s64 	%rd35, %rd1, %rd34;
	ld.global.u32 	%r159, [%rd35];
	add.s64 	%rd36, %rd2, %rd34;
	st.global.u32 	[%rd36], %r159;
	ld.global.u32 	%r160, [%rd35+4];
	st.global.u32 	[%rd36+4], %r160;
	ld.global.u32 	%r161, [%rd35+8];
	st.global.u32 	[%rd36+8], %r161;
	ld.global.u32 	%r162, [%rd35+12];
	st.global.u32 	[%rd36+12], %r162;
	add.s32 	%r308, %r308, 4;
$L__BB1_19:
	setp.eq.s32 	%p16, %r4, 0;
	@%p16 bra 	$L__BB1_22;
	mov.b32 	%r312, 0;
$L__BB1_21:
	.pragma "nounroll";
	add.s32 	%r164, %r308, %r2;
	mul.wide.s32 	%rd37, %r164, 4;
	add.s64 	%rd38, %rd1, %rd37;
	ld.global.u32 	%r165, [%rd38];
	add.s64 	%rd39, %rd2, %rd37;
	st.global.u32 	[%rd39], %r165;
	add.s32 	%r308, %r308, 1;
	add.s32 	%r312, %r312, 1;
	setp.ne.s32 	%p17, %r312, %r4;
	@%p17 bra 	$L__BB1_21;
$L__BB1_22:
	setp.lt.s32 	%p18, %r79, 1;
	add.s32 	%r166, %r2, %r78;
	mul.wide.s32 	%rd40, %r166, 4;
	add.s64 	%rd3, %rd2, %rd40;
	shl.b32 	%r31, %r1, 1;
	shl.b32 	%r167, %r1, 3;
	mov.u32 	%r168, shared_memory;
	add.s32 	%r32, %r168, %r167;
	@%p18 bra 	$L__BB1_39;
	and.b32  	%r33, %r79, 15;
	and.b32  	%r34, %r79, 7;
	add.s32 	%r35, %r2, -1;
	and.b32  	%r36, %r79, 3;
	cvt.s64.s32 	%rd4, %r2;
	and.b32  	%r173, %r79, 2147483632;
	neg.s32 	%r37, %r173;
	mad.lo.s32 	%r174, %r79, %r1, %r79;
	add.s32 	%r38, %r174, -1;
	mov.b32 	%r313, 0;
	mov.pred 	%p30, -1;
$L__BB1_24:
	mov.pred 	%p1, %p30;
	setp.lt.u32 	%p20, %r79, 16;
	st.global.u32 	[%rd3], %r313;
	mov.b32 	%r331, 0;
	mov.b32 	%r321, 1;
	mov.u32 	%r320, %r79;
	@%p20 bra 	$L__BB1_27;
	mov.b32 	%r331, 0;
	mov.b32 	%r321, 1;
	mov.u32 	%r314, %r38;
	mov.u32 	%r315, %r37;
	mov.u32 	%r320, %r79;
$L__BB1_26:
	.pragma "nounroll";
	cvt.s64.s32 	%rd41, %r320;
	add.s64 	%rd42, %rd4, %rd41;
	shl.b64 	%rd43, %rd42, 2;
	add.s64 	%rd44, %rd2, %rd43;
	mul.wide.s32 	%rd45, %r314, 4;
	add.s64 	%rd46, %rd2, %rd45;
	ld.global.u32 	%r180, [%rd46];
	mad.lo.s32 	%r181, %r180, %r321, %r331;
	ld.global.u32 	%r182, [%rd46+-4];
	mul.lo.s32 	%r183, %r321, %r182;
	shl.b32 	%r184, %r183, 1;
	add.s32 	%r185, %r184, %r181;
	ld.global.u32 	%r186, [%rd46+-8];
	mul.lo.s32 	%r187, %r321, %r186;
	shl.b32 	%r188, %r187, 2;
	add.s32 	%r189, %r188, %r185;
	ld.global.u32 	%r190, [%rd46+-12];
	mul.lo.s32 	%r191, %r321, %r190;
	shl.b32 	%r192, %r191, 3;
	add.s32 	%r193, %r192, %r189;
	ld.global.u32 	%r194, [%rd46+-16];
	mul.lo.s32 	%r195, %r321, %r194;
	shl.b32 	%r196, %r195, 4;
	add.s32 	%r197, %r196, %r193;
	ld.global.u32 	%r198, [%rd46+-20];
	mul.lo.s32 	%r199, %r321, %r198;
	shl.b32 	%r200, %r199, 5;
	add.s32 	%r201, %r200, %r197;
	ld.global.u32 	%r202, [%rd46+-24];
	mul.lo.s32 	%r203, %r321, %r202;
	shl.b32 	%r204, %r203, 6;
	add.s32 	%r205, %r204, %r201;
	ld.global.u32 	%r206, [%rd46+-28];
	mul.lo.s32 	%r207, %r321, %r206;
	shl.b32 	%r208, %r207, 7;
	add.s32 	%r209, %r208, %r205;
	ld.global.u32 	%r210, [%rd46+-32];
	mul.lo.s32 	%r211, %r321, %r210;
	shl.b32 	%r212, %r211, 8;
	add.s32 	%r213, %r212, %r209;
	ld.global.u32 	%r214, [%rd46+-36];
	mul.lo.s32 	%r215, %r321, %r214;
	shl.b32 	%r216, %r215, 9;
	add.s32 	%r217, %r216, %r213;
	ld.global.u32 	%r218, [%rd46+-40];
	mul.lo.s32 	%r219, %r321, %r218;
	shl.b32 	%r220, %r219, 10;
	add.s32 	%r221, %r220, %r217;
	ld.global.u32 	%r222, [%rd46+-44];
	mul.lo.s32 	%r223, %r321, %r222;
	shl.b32 	%r224, %r223, 11;
	add.s32 	%r225, %r224, %r221;
	ld.global.u32 	%r226, [%rd46+-48];
	mul.lo.s32 	%r227, %r321, %r226;
	shl.b32 	%r228, %r227, 12;
	add.s32 	%r229, %r228, %r225;
	ld.global.u32 	%r230, [%rd46+-52];
	mul.lo.s32 	%r231, %r321, %r230;
	shl.b32 	%r232, %r231, 13;
	add.s32 	%r233, %r232, %r229;
	ld.global.u32 	%r234, [%rd46+-56];
	mul.lo.s32 	%r235, %r321, %r234;
	shl.b32 	%r236, %r235, 14;
	add.s32 	%r237, %r236, %r233;
	add.s32 	%r320, %r320, -16;
	ld.global.u32 	%r238, [%rd44+-64];
	mul.lo.s32 	%r239, %r321, %r238;
	shl.b32 	%r240, %r239, 15;
	add.s32 	%r331, %r240, %r237;
	shl.b32 	%r321, %r321, 16;
	add.s32 	%r315, %r315, 16;
	add.s32 	%r314, %r314, -16;
	setp.ne.s32 	%p21, %r315, 0;
	@%p21 bra 	$L__BB1_26;
$L__BB1_27:
	setp.eq.s32 	%p22, %r33, 0;
	@%p22 bra 	$L__BB1_37;
	add.s32 	%r242, %r33, -1;
	setp.lt.u32 	%p23, %r242, 7;
	@%p23 bra 	$L__BB1_30;
	add.s32 	%r243, %r320, %r35;
	mul.wide.s32 	%rd47, %r243, 4;
	add.s64 	%rd48, %rd2, %rd47;
	ld.global.u32 	%r244, [%rd48];
	mad.lo.s32 	%r245, %r244, %r321, %r331;
	ld.global.u32 	%r246, [%rd48+-4];
	mul.lo.s32 	%r247, %r321, %r246;
	shl.b32 	%r248, %r247, 1;
	add.s32 	%r249, %r248, %r245;
	ld.global.u32 	%r250, [%rd48+-8];
	mul.lo.s32 	%r251, %r321, %r250;
	shl.b32 	%r252, %r251, 2;
	add.s32 	%r253, %r252, %r249;
	ld.global.u32 	%r254, [%rd48+-12];
	mul.lo.s32 	%r255, %r321, %r254;
	shl.b32 	%r256, %r255, 3;
	add.s32 	%r257, %r256, %r253;
	ld.global.u32 	%r258, [%rd48+-16];
	mul.lo.s32 	%r259, %r321, %r258;
	shl.b32 	%r260, %r259, 4;
	add.s32 	%r261, %r260, %r257;
	ld.global.u32 	%r262, [%rd48+-20];
	mul.lo.s32 	%r263, %r321, %r262;
	shl.b32 	%r264, %r263, 5;
	add.s32 	%r265, %r264, %r261;
	ld.global.u32 	%r266, [%rd48+-24];
	mul.lo.s32 	%r267, %r321, %r266;
	shl.b32 	%r268, %r267, 6;
	add.s32 	%r269, %r268, %r265;
	add.s32 	%r54, %r320, -8;
	cvt.s64.s32 	%rd49, %r320;
	add.s64 	%rd50, %rd49, %rd4;
	shl.b64 	%rd51, %rd50, 2;
	add.s64 	%rd52, %rd2, %rd51;
	ld.global.u32 	%r270, [%rd52+-32];
	mul.lo.s32 	%r271, %r321, %r270;
	shl.b32 	%r272, %r271, 7;
	add.s32 	%r331, %r272, %r269;
	shl.b32 	%r321, %r321, 8;
	mov.u32 	%r320, %r54;
$L__BB1_30:
	setp.eq.s32 	%p24, %r34, 0;
	@%p24 bra 	$L__BB1_37;
	add.s32 	%r274, %r34, -1;
	setp.lt.u32 	%p25, %r274, 3;
	@%p25 bra 	$L__BB1_33;
	add.s32 	%r275, %r320, %r35;
	mul.wide.s32 	%rd53, %r275, 4;
	add.s64 	%rd54, %rd2, %rd53;
	ld.global.u32 	%r276, [%rd54];
	mad.lo.s32 	%r277, %r276, %r321, %r331;
	ld.global.u32 	%r278, [%rd54+-4];
	mul.lo.s32 	%r279, %r321, %r278;
	shl.b32 	%r280, %r279, 1;
	add.s32 	%r281, %r280, %r277;
	ld.global.u32 	%r282, [%rd54+-8];
	mul.lo.s32 	%r283, %r321, %r282;
	shl.b32 	%r284, %r283, 2;
	add.s32 	%r285, %r284, %r281;
	add.s32 	%r61, %r320, -4;
	cvt.s64.s32 	%rd55, %r320;
	add.s64 	%rd56, %rd55, %rd4;
	shl.b64 	%rd57, %rd56, 2;
	add.s64 	%rd58, %rd2, %rd57;
	ld.global.u32 	%r286, [%rd58+-16];
	mul.lo.s32 	%r287, %r321, %r286;
	shl.b32 	%r288, %r287, 3;
	add.s32 	%r331, %r288, %r285;
	shl.b32 	%r321, %r321, 4;
	mov.u32 	%r320, %r61;
$L__BB1_33:
	setp.eq.s32 	%p26, %r36, 0;
	@%p26 bra 	$L__BB1_37;
	setp.eq.s32 	%p27, %r36, 1;
	add.s32 	%r289, %r320, %r35;
	mul.wide.s32 	%rd59, %r289, 4;
	add.s64 	%rd5, %rd2, %rd59;
	ld.global.u32 	%r290, [%rd5];
	mad.lo.s32 	%r331, %r290, %r321, %r331;
	@%p27 bra 	$L__BB1_37;
	setp.eq.s32 	%p28, %r36, 2;
	ld.global.u32 	%r291, [%rd5+-4];
	mul.lo.s32 	%r292, %r321, %r291;
	shl.b32 	%r293, %r292, 1;
	add.s32 	%r331, %r293, %r331;
	@%p28 bra 	$L__BB1_37;
	ld.global.u32 	%r294, [%rd5+-8];
	mul.lo.s32 	%r295, %r321, %r294;
	shl.b32 	%r296, %r295, 2;
	add.s32 	%r331, %r296, %r331;
$L__BB1_37:
	shl.b32 	%r298, %r313, 2;
	add.s32 	%r299, %r32, %r298;
	st.shared.u32 	[%r299], %r331;
	mov.b32 	%r313, 1;
	mov.pred 	%p30, 0;
	@%p1 bra 	$L__BB1_24;
	ld.shared.v2.u32 	{%r333, %r334}, [%r32];
	bra.uni 	$L__BB1_40;
$L__BB1_39:
	mov.b32 	%r171, 1;
	st.global.u32 	[%rd3], %r171;
	mov.b32 	%r333, 0;
	st.shared.v2.u32 	[%r32], {%r333, %r333};
	mov.u32 	%r334, %r333;
$L__BB1_40:
	add.s32 	%r300, %r31, %r3;
	cvta.to.global.u64 	%rd60, %rd6;
	mul.wide.s32 	%rd61, %r300, 4;
	add.s64 	%rd62, %rd60, %rd61;
	st.global.u32 	[%rd62], %r333;
	st.global.u32 	[%rd62+4], %r334;
$L__BB1_41:
	ret;

}
	// .globl	_Z15contract_tensorP7double2PKS_iPiixS3_
.visible .entry _Z15contract_tensorP7double2PKS_iPiixS3_(
	.param .u64 .ptr .align 1 _Z15contract_tensorP7double2PKS_iPiixS3__param_0,
	.param .u64 .ptr .align 1 _Z15contract_tensorP7double2PKS_iPiixS3__param_1,
	.param .u32 _Z15contract_tensorP7double2PKS_iPiixS3__param_2,
	.param .u64 .ptr .align 1 _Z15contract_tensorP7double2PKS_iPiixS3__param_3,
	.param .u32 _Z15contract_tensorP7double2PKS_iPiixS3__param_4,
	.param .u64 _Z15contract_tensorP7double2PKS_iPiixS3__param_5,
	.param .u64 .ptr .align 1 _Z15contract_tensorP7double2PKS_iPiixS3__param_6
)
{
	.reg .pred 	%p<5>;
	.reg .b32 	%r<27>;
	.reg .b64 	%rd<27>;
	.reg .b64 	%fd<31>;

	ld.param.u64 	%rd3, [_Z15contract_tensorP7double2PKS_iPiixS3__param_1];
	ld.param.u32 	%r1, [_Z15contract_tensorP7double2PKS_iPiixS3__param_2];
	ld.param.u64 	%rd4, [_Z15contract_tensorP7double2PKS_iPiixS3__param_3];
	ld.param.u32 	%r2, [_Z15contract_tensorP7double2PKS_iPiixS3__param_4];
	ld.param.u64 	%rd6, [_Z15contract_tensorP7double2PKS_iPiixS3__param_5];
	ld.param.u64 	%rd5, [_Z15contract_tensorP7double2PKS_iPiixS3__param_6];
	mov.u32 	%r3, %ntid.x;
	mov.u32 	%r4, %ctaid.x;
	mov.u32 	%r5, %tid.x;
	mad.lo.s32 	%r6, %r3, %r4, %r5;
	cvt.s64.s32 	%rd1, %r6;
	setp.le.s64 	%p1, %rd6, %rd1;
	@%p1 bra 	$L__BB2_2;
	ld.param.u64 	%rd26, [_Z15contract_tensorP7double2PKS_iPiixS3__param_0];
	cvt.rn.f64.s32 	%fd1, %r2;
	{ // callseq 0, 0
	.param .b64 param0;
	st.param.f64 	[param0], %fd1;
	.param .b64 retval0;
	call.uni (retval0), 
	__internal_accurate_pow, 
	(
	param0
	);
	ld.param.f64 	%fd2, [retval0];
	} // callseq 0
	cvt.u32.u64 	%r7, %rd1;
	setp.eq.s32 	%p2, %r2, 0;
	neg.f64 	%fd4, %fd2;
	mov.f64 	%fd5, 0d4000000000000000;
	{
	.reg .b32 %temp; 
	mov.b64 	{%temp, %r8}, %fd5;
	}
	setp.lt.s32 	%p3, %r8, 0;
	{
	.reg .b32 %temp; 
	mov.b64 	{%temp, %r9}, %fd1;
	}
	shr.u32 	%r10, %r9, 20;
	and.b32  	%r11, %r10, 2047;
	add.s32 	%r12, %r11, -1012;
	mov.b64 	%rd7, %fd1;
	shl.b64 	%rd8, %rd7, %r12;
	setp.eq.s64 	%p4, %rd8, -9223372036854775808;
	selp.f64 	%fd6, %fd4, %fd2, %p4;
	selp.f64 	%fd7, %fd6, %fd2, %p3;
	selp.f64 	%fd8, 0d3FF0000000000000, %fd7, %p2;
	cvt.rzi.s32.f64 	%r13, %fd8;
	cvta.to.global.u64 	%rd10, %rd26;
	cvta.to.global.u64 	%rd11, %rd5;
	cvta.to.global.u64 	%rd12, %rd3;
	cvta.to.global.u64 	%rd13, %rd4;
	rem.s32 	%r14, %r7, %r13;
	shl.b32 	%r15, %r14, 1;
	mul.lo.s32 	%r16, %r1, %r13;
	shl.b32 	%r17, %r16, 1;
	add.s32 	%r18, %r17, %r15;
	mad.lo.s32 	%r19, %r2, %r7, %r1;
	mul.wide.s32 	%rd14, %r19, 4;
	add.s64 	%rd15, %rd13, %rd14;
	shl.b32 	%r20, %r14, 4;
	mov.u32 	%r21, shared_mem;
	add.s32 	%r22, %r21, %r20;
	mul.wide.s32 	%rd16, %r18, 4;
	add.s64 	%rd17, %rd11, %rd16;
	ld.global.u32 	%r23, [%rd17];
	ld.global.u32 	%r24, [%rd15];
	shl.b32 	%r25, %r24, 1;
	mul.wide.s32 	%rd18, %r25, 16;
	add.s64 	%rd19, %rd12, %rd18;
	ld.global.v2.f64 	{%fd9, %fd10}, [%rd19];
	mul.wide.s32 	%rd20, %r23, 16;
	add.s64 	%rd21, %rd10, %rd20;
	ld.global.v2.f64 	{%fd11, %fd12}, [%rd21];
	mul.f64 	%fd13, %fd9, %fd11;
	mul.f64 	%fd14, %fd10, %fd12;
	sub.f64 	%fd15, %fd13, %fd14;
	mul.f64 	%fd16, %fd9, %fd12;
	fma.rn.f64 	%fd17, %fd10, %fd11, %fd16;
	ld.global.u32 	%r26, [%rd17+4];
	ld.global.v2.f64 	{%fd18, %fd19}, [%rd19+16];
	mul.wide.s32 	%rd22, %r26, 16;
	add.s64 	%rd23, %rd10, %rd22;
	ld.global.v2.f64 	{%fd20, %fd21}, [%rd23];
	mul.f64 	%fd22, %fd18, %fd20;
	mul.f64 	%fd23, %fd19, %fd21;
	sub.f64 	%fd24, %fd22, %fd23;
	mul.f64 	%fd25, %fd18, %fd21;
	fma.rn.f64 	%fd26, %fd19, %fd20, %fd25;
	add.f64 	%fd27, %fd15, %fd24;
	add.f64 	%fd28, %fd17, %fd26;
	st.shared.v2.f64 	[%r22], {%fd27, %fd28};
	bar.sync 	0;
	shl.b64 	%rd24, %rd1, 4;
	add.s64 	%rd25, %rd10, %rd24;
	ld.shared.v2.f64 	{%fd29, %fd30}, [%r22];
	st.global.v2.f64 	[%rd25], {%fd29, %fd30};
$L__BB2_2:
	ret;

}
	// .globl	_Z14applyPhaseFlipP7double2x
.visible .entry _Z14applyPhaseFlipP7double2x(
	.param .u64 .ptr .align 1 _Z14applyPhaseFlipP7double2x_param_0,
	.param .u64 _Z14applyPhaseFlipP7double2x_param_1
)
{
	.reg .b64 	%rd<6>;
	.reg .b64 	%fd<8>;

	ld.param.u64 	%rd1, [_Z14applyPhaseFlipP7double2x_param_0];
	ld.param.u64 	%rd2, [_Z14applyPhaseFlipP7double2x_param_1];
	cvta.to.global.u64 	%rd3, %rd1;
	shl.b64 	%rd4, %rd2, 4;
	add.s64 	%rd5, %rd3, %rd4;
	ld.global.v2.f64 	{%fd1, %fd2}, [%rd5];
	neg.f64 	%fd3, %fd1;
	mul.f64 	%fd4, %fd2, 0d0000000000000000;
	sub.f64 	%fd5, %fd3, %fd4;
	mul.f64 	%fd6, %fd1, 0d0000000000000000;
	sub.f64 	%fd7, %fd6, %fd2;
	st.global.v2.f64 	[%rd5], {%fd5, %fd7};
	ret;

}
.func  (.param .b64 func_retval0) __internal_accurate_pow(
	.param .b64 __internal_accurate_pow_param_0
)
{
	.reg .pred 	%p<8>;
	.reg .b32 	%r<46>;
	.reg .b32 	%f<3>;
	.reg .b64 	%fd<109>;

	ld.param.f64 	%fd10, [__internal_accurate_pow_param_0];
	mov.f64 	%fd11, 0d4000000000000000;
	{
	.reg .b32 %temp; 
	mov.b64 	{%temp, %r8}, %fd11;
	}
	{
	.reg .b32 %temp; 
	mov.b64 	{%r9, %temp}, %fd11;
	}
	shr.u32 	%r10, %r8, 20;
	setp.lt.u32 	%p1, %r8, 1048576;
	mov.f64 	%fd12, 0d4360000000000000;
	{
	.reg .b32 %temp; 
	mov.b64 	{%temp, %r11}, %fd12;
	}
	{
	.reg .b32 %temp; 
	mov.b64 	{%r12, %temp}, %fd12;
	}
	shr.u32 	%r13, %r11, 20;
	add.s32 	%r14, %r13, -54;
	selp.b32 	%r15, %r12, %r9, %p1;
	selp.b32 	%r16, %r11, %r8, %p1;
	selp.b32 	%r1, %r14, %r10, %p1;
	add.s32 	%r45, %r1, -1023;
	and.b32  	%r17, %r16, -2146435073;
	or.b32  	%r18, %r17, 1072693248;
	mov.b64 	%fd107, {%r15, %r18};
	setp.lt.u32 	%p2, %r18, 1073127583;
	@%p2 bra 	$L__BB4_2;
	{
	.reg .b32 %temp; 
	mov.b64 	{%r19, %temp}, %fd107;
	}
	{
	.reg .b32 %temp; 
	mov.b64 	{%temp, %r20}, %fd107;
	}
	add.s32 	%r21, %r20, -1048576;
	mov.b64 	%fd107, {%r19, %r21};
	add.s32 	%r45, %r1, -1022;
$L__BB4_2:
	add.f64 	%fd13, %fd107, 0dBFF0000000000000;
	add.f64 	%fd14, %fd107, 0d3FF0000000000000;
	rcp.approx.ftz.f64 	%fd15, %fd14;
	neg.f64 	%fd16, %fd14;
	fma.rn.f64 	%fd17, %fd16, %fd15, 0d3FF0000000000000;
	fma.rn.f64 	%fd18, %fd17, %fd17, %fd17;
	fma.rn.f64 	%fd19, %fd18, %fd15, %fd15;
	mul.f64 	%fd20, %fd13, %fd19;
	fma.rn.f64 	%fd21, %fd13, %fd19, %fd20;
	mul.f64 	%fd22, %fd21, %fd21;
	fma.rn.f64 	%fd23, %fd22, 0d3EB0F5FF7D2CAFE2, 0d3ED0F5D241AD3B5A;
	fma.rn.f64 	%fd24, %fd23, %fd22, 0d3EF3B20A75488A3F;
	fma.rn.f64 	%fd25, %fd24, %fd22, 0d3F1745CDE4FAECD5;
	fma.rn.f64 	%fd26, %fd25, %fd22, 0d3F3C71C7258A578B;
	fma.rn.f64 	%fd27, %fd26, %fd22, 0d3F6249249242B910;
	fma.rn.f64 	%fd28, %fd27, %fd22, 0d3F89999999999DFB;
	sub.f64 	%fd29, %fd13, %fd21;
	add.f64 	%fd30, %fd29, %fd29;
	neg.f64 	%fd31, %fd21;
	fma.rn.f64 	%fd32, %fd31, %fd13, %fd30;
	mul.f64 	%fd33, %fd19, %fd32;
	fma.rn.f64 	%fd34, %fd22, %fd28, 0d3FB5555555555555;
	mov.f64 	%fd35, 0d3FB5555555555555;
	sub.f64 	%fd36, %fd35, %fd34;
	fma.rn.f64 	%fd37, %fd22, %fd28, %fd36;
	add.f64 	%fd38, %fd37, 0dBC46A4CB00B9E7B0;
	add.f64 	%fd39, %fd34, %fd38;
	sub.f64 	%fd40, %fd34, %fd39;
	add.f64 	%fd41, %fd38, %fd40;
	mul.rn.f64 	%fd42, %fd21, %fd21;
	neg.f64 	%fd43, %fd42;
	fma.rn.f64 	%fd44, %fd21, %fd21, %fd43;
	{
	.reg .b32 %temp; 
	mov.b64 	{%r22, %temp}, %fd33;
	}
	{
	.reg .b32 %temp; 
	mov.b64 	{%temp, %r23}, %fd33;
	}
	add.s32 	%r24, %r23, 1048576;
	mov.b64 	%fd45, {%r22, %r24};
	fma.rn.f64 	%fd46, %fd21, %fd45, %fd44;
	mul.rn.f64 	%fd47, %fd42, %fd21;
	neg.f64 	%fd48, %fd47;
	fma.rn.f64 	%fd49, %fd42, %fd21, %fd48;
	fma.rn.f64 	%fd50, %fd42, %fd33, %fd49;
	fma.rn.f64 	%fd51, %fd46, %fd21, %fd50;
	mul.rn.f64 	%fd52, %fd39, %fd47;
	neg.f64 	%fd53, %fd52;
	fma.rn.f64 	%fd54, %fd39, %fd47, %fd53;
	fma.rn.f64 	%fd55, %fd39, %fd51, %fd54;
	fma.rn.f64 	%fd56, %fd41, %fd47, %fd55;
	add.f64 	%fd57, %fd52, %fd56;
	sub.f64 	%fd58, %fd52, %fd57;
	add.f64 	%fd59, %fd56, %fd58;
	add.f64 	%fd60, %fd21, %fd57;
	sub.f64 	%fd61, %fd21, %fd60;
	add.f64 	%fd62, %fd57, %fd61;
	add.f64 	%fd63, %fd59, %fd62;
	add.f64 	%fd64, %fd33, %fd63;
	add.f64 	%fd65, %fd60, %fd64;
	sub.f64 	%fd66, %fd60, %fd65;
	add.f64 	%fd67, %fd64, %fd66;
	xor.b32  	%r25, %r45, -2147483648;
	mov.b32 	%r26, 1127219200;
	mov.b64 	%fd68, {%r25, %r26};
	mov.b32 	%r27, -2147483648;
	mov.b64 	%fd69, {%r27, %r26};
	sub.f64 	%fd70, %fd68, %fd69;
	fma.rn.f64 	%fd71, %fd70, 0d3FE62E42FEFA39EF, %fd65;
	fma.rn.f64 	%fd72, %fd70, 0dBFE62E42FEFA39EF, %fd71;
	sub.f64 	%fd73, %fd72, %fd65;
	sub.f64 	%fd74, %fd67, %fd73;
	fma.rn.f64 	%fd75, %fd70, 0d3C7ABC9E3B39803F, %fd74;
	add.f64 	%fd76, %fd71, %fd75;
	sub.f64 	%fd77, %fd71, %fd76;
	add.f64 	%fd78, %fd75, %fd77;
	{
	.reg .b32 %temp; 
	mov.b64 	{%temp, %r28}, %fd10;
	}
	{
	.reg .b32 %temp; 
	mov.b64 	{%r29, %temp}, %fd10;
	}
	shl.b32 	%r30, %r28, 1;
	setp.gt.u32 	%p3, %r30, -33554433;
	and.b32  	%r31, %r28, -15728641;
	selp.b32 	%r32, %r31, %r28, %p3;
	mov.b64 	%fd79, {%r29, %r32};
	mul.rn.f64 	%fd80, %fd76, %fd79;
	neg.f64 	%fd81, %fd80;
	fma.rn.f64 	%fd82, %fd76, %fd79, %fd81;
	fma.rn.f64 	%fd83, %fd78, %fd79, %fd82;
	add.f64 	%fd4, %fd80, %fd83;
	sub.f64 	%fd84, %fd80, %fd4;
	add.f64 	%fd5, %fd83, %fd84;
	fma.rn.f64 	%fd85, %fd4, 0d3FF71547652B82FE, 0d4338000000000000;
	{
	.reg .b32 %temp; 
	mov.b64 	{%r5, %temp}, %fd85;
	}
	mov.f64 	%fd86, 0dC338000000000000;
	add.rn.f64 	%fd87, %fd85, %fd86;
	fma.rn.f64 	%fd88, %fd87, 0dBFE62E42FEFA39EF, %fd4;
	fma.rn.f64 	%fd89, %fd87, 0dBC7ABC9E3B39803F, %fd88;
	fma.rn.f64 	%fd90, %fd89, 0d3E5ADE1569CE2BDF, 0d3E928AF3FCA213EA;
	fma.rn.f64 	%fd91, %fd90, %fd89, 0d3EC71DEE62401315;
	fma.rn.f64 	%fd92, %fd91, %fd89, 0d3EFA01997C89EB71;
	fma.rn.f64 	%fd93, %fd92, %fd89, 0d3F2A01A014761F65;
	fma.rn.f64 	%fd94, %fd93, %fd89, 0d3F56C16C1852B7AF;
	fma.rn.f64 	%fd95, %fd94, %fd89, 0d3F81111111122322;
	fma.rn.f64 	%fd96, %fd95, %fd89, 0d3FA55555555502A1;
	fma.rn.f64 	%fd97, %fd96, %fd89, 0d3FC5555555555511;
	fma.rn.f64 	%fd98, %fd97, %fd89, 0d3FE000000000000B;
	fma.rn.f64 	%fd99, %fd98, %fd89, 0d3FF0000000000000;
	fma.rn.f64 	%fd100, %fd99, %fd89, 0d3FF0000000000000;
	{
	.reg .b32 %temp; 
	mov.b64 	{%r6, %temp}, %fd100;
	}
	{
	.reg .b32 %temp; 
	mov.b64 	{%temp, %r7}, %fd100;
	}
	shl.b32 	%r33, %r5, 20;
	add.s32 	%r34, %r33, %r7;
	mov.b64 	%fd108, {%r6, %r34};
	{
	.reg .b32 %temp; 
	mov.b64 	{%temp, %r35}, %fd4;
	}
	mov.b32 	%f2, %r35;
	abs.f32 	%f1, %f2;
	setp.lt.f32 	%p4, %f1, 0f4086232B;
	@%p4 bra 	$L__BB4_5;
	setp.lt.f64 	%p5, %fd4, 0d0000000000000000;
	add.f64 	%fd101, %fd4, 0d7FF0000000000000;
	selp.f64 	%fd108, 0d0000000000000000, %fd101, %p5;
	setp.geu.f32 	%p6, %f1, 0f40874800;
	@%p6 bra 	$L__BB4_5;
	shr.u32 	%r36, %r5, 31;
	add.s32 	%r37, %r5, %r36;
	shr.s32 	%r38, %r37, 1;
	shl.b32 	%r39, %r38, 20;
	add.s32 	%r40, %r7, %r39;
	mov.b64 	%fd102, {%r6, %r40};
	sub.s32 	%r41, %r5, %r38;
	shl.b32 	%r42, %r41, 20;
	add.s32 	%r43, %r42, 1072693248;
	mov.b32 	%r44, 0;
	mov.b64 	%fd103, {%r44, %r43};
	mul.f64 	%fd108, %fd103, %fd102;
$L__BB4_5:
	abs.f64 	%fd104, %fd108;
	setp.eq.f64 	%p7, %fd104, 0d7FF0000000000000;
	fma.rn.f64 	%fd105, %fd108, %fd5, %fd108;
	selp.f64 	%fd106, %fd108, %fd105, %p7;
	st.param.f64 	[func_retval0], %fd106;
	ret;

}


// ===== COMPILED SASS (sm_100) =====

	.target	sm_100

	.elftype	@"ET_EXEC"


//--------------------- .note.nv.tkinfo           --------------------------
	.section	.note.nv.tkinfo,"",@"SHT_NOTE"
	.sectionflags	@"SHF_NOTE_NV_TKINFO"
	.tkinfo
        /*0018*/ 	.word	0x00000002
        /*0030*/ 	.string	""
        /*0030*/ 	.string	"ptxas"
        /*0030*/ 	.string	"Cuda compilation tools, release 13.0, V13.0.88"
        /*0030*/ 	.string	"Build cuda_13.0.r13.0/compiler.36424714_0"
        /*0030*/ 	.string	"-arch sm_100 -m 64 "



//--------------------- .note.nv.cuinfo           --------------------------
	.section	.note.nv.cuinfo,"",@"SHT_NOTE"
	.sectionflags	@"SHF_NOTE_NV_CUINFO"
        /*0018*/ 	.short	0x0002
        /*001a*/ 	.short	0x0064
        /*001c*/ 	.short	0x0082
	.zero		2


//--------------------- .nv.info                  --------------------------
	.section	.nv.info,"",@"SHT_CUDA_INFO"
	.align	4


	//----- nvinfo : EIATTR_REGCOUNT
	.align		4
        /*0000*/ 	.byte	0x04, 0x2f
        /*0002*/ 	.short	(.L_1 - .L_0)
	.align		4
.L_0:
        /*0004*/ 	.word	index@(_Z18findMaxIndexKernelP7double2PiPdiiS1_)
        /*0008*/ 	.word	0x00000014


	//----- nvinfo : EIATTR_FRAME_SIZE
	.align		4
.L_1:
        /*000c*/ 	.byte	0x04, 0x11
        /*000e*/ 	.short	(.L_3 - .L_2)
	.align		4
.L_2:
        /*0010*/ 	.word	index@(_Z18findMaxIndexKernelP7double2PiPdiiS1_)
        /*0014*/ 	.word	0x00000000


	//----- nvinfo : EIATTR_REGCOUNT
	.align		4
.L_3:
        /*0018*/ 	.byte	0x04, 0x2f
        /*001a*/ 	.short	(.L_5 - .L_4)
	.align		4
.L_4:
        /*001c*/ 	.word	index@(_Z11compute_idxiPiS_ixS_)
        /*0020*/ 	.word	0x00000020


	//----- nvinfo : EIATTR_FRAME_SIZE
	.align		4
.L_5:
        /*0024*/ 	.byte	0x04, 0x11
        /*0026*/ 	.short	(.L_7 - .L_6)
	.align		4
.L_6:
        /*0028*/ 	.word	index@(_Z11compute_idxiPiS_ixS_)
        /*002c*/ 	.word	0x00000000


	//----- nvinfo : EIATTR_REGCOUNT
	.align		4
.L_7:
        /*0030*/ 	.byte	0x04, 0x2f
        /*0032*/ 	.short	(.L_9 - .L_8)
	.align		4
.L_8:
        /*0034*/ 	.word	index@(_Z15contract_tensorP7double2PKS_iPiixS3_)
        /*0038*/ 	.word	0x0000001e


	//----- nvinfo : EIATTR_FRAME_SIZE
	.align		4
.L_9:
        /*003c*/ 	.byte	0x04, 0x11
        /*003e*/ 	.short	(.L_11 - .L_10)
	.align		4
.L_10:
        /*0040*/ 	.word	index@($_Z15contract_tensorP7double2PKS_iPiixS3_$__internal_accurate_pow)
        /*0044*/ 	.word	0x00000000


	//----- nvinfo : EIATTR_FRAME_SIZE
	.align		4
.L_11:
        /*0048*/ 	.byte	0x04, 0x11
        /*004a*/ 	.short	(.L_13 - .L_12)
	.align		4
.L_12:
        /*004c*/ 	.word	index@(_Z15contract_tensorP7double2PKS_iPiixS3_)
        /*0050*/ 	.word	0x00000000


	//----- nvinfo : EIATTR_REGCOUNT
	.align		4
.L_13:
        /*0054*/ 	.byte	0x04, 0x2f
        /*0056*/ 	.short	(.L_15 - .L_14)
	.align		4
.L_14:
        /*0058*/ 	.word	index@(_Z14applyPhaseFlipP7double2x)
        /*005c*/ 	.word	0x0000000e


	//----- nvinfo : EIATTR_FRAME_SIZE
	.align		4
.L_15:
        /*0060*/ 	.byte	0x04, 0x11
        /*0062*/ 	.short	(.L_17 - .L_16)
	.align		4
.L_16:
        /*0064*/ 	.word	index@(_Z14applyPhaseFlipP7double2x)
        /*0068*/ 	.word	0x00000000


	//----- nvinfo : EIATTR_MIN_STACK_SIZE
	.align		4
.L_17:
        /*006c*/ 	.byte	0x04, 0x12
        /*006e*/ 	.short	(.L_19 - .L_18)
	.align		4
.L_18:
        /*0070*/ 	.word	index@(_Z14applyPhaseFlipP7double2x)
        /*0074*/ 	.word	0x00000000


	//----- nvinfo : EIATTR_MIN_STACK_SIZE
	.align		4
.L_19:
        /*0078*/ 	.byte	0x04, 0x12
        /*007a*/ 	.short	(.L_21 - .L_20)
	.align		4
.L_20:
        /*007c*/ 	.word	index@(_Z15contract_tensorP7double2PKS_iPiixS3_)
        /*0080*/ 	.word	0x00000000


	//----- nvinfo : EIATTR_MIN_STACK_SIZE
	.align		4
.L_21:
        /*0084*/ 	.byte	0x04, 0x12
        /*0086*/ 	.short	(.L_23 - .L_22)
	.align		4
.L_22:
        /*0088*/ 	.word	index@(_Z11compute_idxiPiS_ixS_)
        /*008c*/ 	.word	0x00000000


	//----- nvinfo : EIATTR_MIN_STACK_SIZE
	.align		4
.L_23:
        /*0090*/ 	.byte	0x04, 0x12
        /*0092*/ 	.short	(.L_25 - .L_24)
	.align		4
.L_24:
        /*0094*/ 	.word	index@(_Z18findMaxIndexKernelP7double2PiPdiiS1_)
        /*0098*/ 	.word	0x00000000
.L_25:


//--------------------- .nv.compat                --------------------------
	.section	.nv.compat,"",@"SHT_CUDA_COMPAT_INFO"
	.align	4
        /*0000*/ 	.byte	0x02, 0x09, 0x00, 0x00, 0x02, 0x02, 0x01, 0x00, 0x02, 0x05, 0x05, 0x00, 0x03, 0x07, 0x01, 0x01
        /*0010*/ 	.byte	0x02, 0x03, 0x00, 0x00, 0x02, 0x06, 0x01, 0x00, 0x04, 0x0b, 0x08, 0x00, 0x01, 0x00, 0x00, 0x00
        /*0020*/ 	.byte	0x00, 0x00, 0x00, 0x00


//--------------------- .nv.info._Z14applyPhaseFlipP7double2x --------------------------
	.section	.nv.info._Z14applyPhaseFlipP7double2x,"",@"SHT_CUDA_INFO"
	.sectionflags	@""
	.align	4


	//----- nvinfo : EIATTR_CUDA_API_VERSION
	.align		4
        /*0000*/ 	.byte	0x04, 0x37
        /*0002*/ 	.short	(.L_27 - .L_26)
.L_26:
        /*0004*/ 	.word	0x00000082


	//----- nvinfo : EIATTR_KPARAM_INFO
	.align		4
.L_27:
        /*0008*/ 	.byte	0x04, 0x17
        /*000a*/ 	.short	(.L_29 - .L_28)
.L_28:
        /*000c*/ 	.word	0x00000000
        /*0010*/ 	.short	0x0001
        /*0012*/ 	.short	0x0008
        /*0014*/ 	.byte	0x00, 0xf0, 0x21, 0x00


	//----- nvinfo : EIATTR_KPARAM_INFO
	.align		4
.L_29:
        /*0018*/ 	.byte	0x04, 0x17
        /*001a*/ 	.short	(.L_31 - .L_30)
.L_30:
        /*001c*/ 	.word	0x00000000
        /*0020*/ 	.short	0x0000
        /*0022*/ 	.short	0x0000
        /*0024*/ 	.byte	0x00, 0xf5, 0x21, 0x00


	//----- nvinfo : EIATTR_SPARSE_MMA_MASK
	.align		4
.L_31:
        /*0028*/ 	.byte	0x03, 0x50
        /*002a*/ 	.short	0x0000


	//----- nvinfo : EIATTR_MAXREG_COUNT
	.align		4
        /*002c*/ 	.byte	0x03, 0x1b
        /*002e*/ 	.short	0x00ff


	//----- nvinfo : EIATTR_MERCURY_ISA_VERSION
	.align		4
        /*0030*/ 	.byte	0x03, 0x5f
        /*0032*/ 	.short	0x0101


	//----- nvinfo : EIATTR_VRC_CTA_INIT_COUNT
	.align		4
        /*0034*/ 	.byte	0x02, 0x4a
	.zero		1
	.zero		1


	//----- nvinfo : EIATTR_EXIT_INSTR_OFFSETS
	.align		4
        /*0038*/ 	.byte	0x04, 0x1c
        /*003a*/ 	.short	(.L_33 - .L_32)


	//   ....[0]....
.L_32:
        /*003c*/ 	.word	0x000000b0


	//----- nvinfo : EIATTR_CBANK_PARAM_SIZE
	.align		4
.L_33:
        /*0040*/ 	.byte	0x03, 0x19
        /*0042*/ 	.short	0x0010


	//----- nvinfo : EIATTR_PARAM_CBANK
	.align		4
        /*0044*/ 	.byte	0x04, 0x0a
        /*0046*/ 	.short	(.L_35 - .L_34)
	.align		4
.L_34:
        /*0048*/ 	.word	index@(.nv.constant0._Z14applyPhaseFlipP7double2x)
        /*004c*/ 	.short	0x0380
        /*004e*/ 	.short	0x0010


	//----- nvinfo : EIATTR_SW_WAR
	.align		4
.L_35:
        /*0050*/ 	.byte	0x04, 0x36
        /*0052*/ 	.short	(.L_37 - .L_36)
.L_36:
        /*0054*/ 	.word	0x00000008
.L_37:


//--------------------- .nv.info._Z15contract_tensorP7double2PKS_iPiixS3_ --------------------------
	.section	.nv.info._Z15contract_tensorP7double2PKS_iPiixS3_,"",@"SHT_CUDA_INFO"
	.sectionflags	@""
	.align	4


	//----- nvinfo : EIATTR_CUDA_API_VERSION
	.align		4
        /*0000*/ 	.byte	0x04, 0x37
        /*0002*/ 	.short	(.L_39 - .L_38)
.L_38:
        /*0004*/ 	.word	0x00000082


	//----- nvinfo : EIATTR_KPARAM_INFO
	.align		4
.L_39:
        /*0008*/ 	.byte	0x04, 0x17
        /*000a*/ 	.short	(.L_41 - .L_40)
.L_40:
        /*000c*/ 	.word	0x00000000
        /*0010*/ 	.short	0x0006
        /*0012*/ 	.short	0x0030
        /*0014*/ 	.byte	0x00, 0xf5, 0x21, 0x00


	//----- nvinfo : EIATTR_KPARAM_INFO
	.align		4
.L_41:
        /*0018*/ 	.byte	0x04, 0x17
        /*001a*/ 	.short	(.L_43 - .L_42)
.L_42:
        /*001c*/ 	.word	0x00000000
        /*0020*/ 	.short	0x0005
        /*0022*/ 	.short	0x0028
        /*0024*/ 	.byte	0x00, 0xf0, 0x21, 0x00


	//----- nvinfo : EIATTR_KPARAM_INFO
	.align		4
.L_43:
        /*0028*/ 	.byte	0x04, 0x17
        /*002a*/ 	.short	(.L_45 - .L_44)
.L_44:
        /*002c*/ 	.word	0x00000000
        /*0030*/ 	.short	0x0004
        /*0032*/ 	.short	0x0020
        /*0034*/ 	.byte	0x00, 0xf0, 0x11, 0x00


	//----- nvinfo : EIATTR_KPARAM_INFO
	.align		4
.L_45:
        /*0038*/ 	.byte	0x04, 0x17
        /*003a*/ 	.short	(.L_47 - .L_46)
.L_46:
        /*003c*/ 	.word	0x00000000
        /*0040*/ 	.short	0x0003
        /*0042*/ 	.short	0x0018
        /*0044*/ 	.byte	0x00, 0xf5, 0x21, 0x00


	//----- nvinfo : EIATTR_KPARAM_INFO
	.align		4
.L_47:
        /*0048*/ 	.byte	0x04, 0x17
        /*004a*/ 	.short	(.L_49 - .L_48)
.L_48:
        /*004c*/ 	.word	0x00000000
        /*0050*/ 	.short	0x0002
        /*0052*/ 	.short	0x0010
        /*0054*/ 	.byte	0x00, 0xf0, 0x11, 0x00


	//----- nvinfo : EIATTR_KPARAM_INFO
	.align		4
.L_49:
        /*0058*/ 	.byte	0x04, 0x17
        /*005a*/ 	.short	(.L_51 - .L_50)
.L_50:
        /*005c*/ 	.word	0x00000000
        /*0060*/ 	.short	0x0001
        /*0062*/ 	.short	0x0008
        /*0064*/ 	.byte	0x00, 0xf5, 0x21, 0x00


	//----- nvinfo : EIATTR_KPARAM_INFO
	.align		4
.L_51:
        /*0068*/ 	.byte	0x04, 0x17
        /*006a*/ 	.short	(.L_53 - .L_52)
.L_52:
        /*006c*/ 	.word	0x00000000
        /*0070*/ 	.short	0x0000
        /*0072*/ 	.short	0x0000
        /*0074*/ 	.byte	0x00, 0xf5, 0x21, 0x00


	//----- nvinfo : EIATTR_SPARSE_MMA_MASK
	.align		4
.L_53:
        /*0078*/ 	.byte	0x03, 0x50
        /*007a*/ 	.short	0x0000


	//----- nvinfo : EIATTR_MAXREG_COUNT
	.align		4
        /*007c*/ 	.byte	0x03, 0x1b
        /*007e*/ 	.short	0x00ff


	//----- nvinfo : EIATTR_NUM_BARRIERS
	.align		4
        /*0080*/ 	.byte	0x02, 0x4c
        /*0082*/ 	.byte	0x01
	.zero		1


	//----- nvinfo : EIATTR_MERCURY_ISA_VERSION
	.align		4
        /*0084*/ 	.byte	0x03, 0x5f
        /*0086*/ 	.short	0x0101


	//----- nvinfo : EIATTR_VRC_CTA_INIT_COUNT
	.align		4
        /*0088*/ 	.byte	0x02, 0x4a
	.zero		1
	.zero		1


	//----- nvinfo : EIATTR_EXIT_INSTR_OFFSETS
	.align		4
        /*008c*/ 	.byte	0x04, 0x1c
        /*008e*/ 	.short	(.L_55 - .L_54)


	//   ....[0]....
.L_54:
        /*0090*/ 	.word	0x00000090


	//   ....[1]....
        /*0094*/ 	.word	0x00000540


	//----- nvinfo : EIATTR_CRS_STACK_SIZE
	.align		4
.L_55:
        /*0098*/ 	.byte	0x04, 0x1e
        /*009a*/ 	.short	(.L_57 - .L_56)
.L_56:
        /*009c*/ 	.word	0x00000000


	//----- nvinfo : EIATTR_CBANK_PARAM_SIZE
	.align		4
.L_57:
        /*00a0*/ 	.byte	0x03, 0x19
        /*00a2*/ 	.short	0x0038


	//----- nvinfo : EIATTR_PARAM_CBANK
	.align		4
        /*00a4*/ 	.byte	0x04, 0x0a
        /*00a6*/ 	.short	(.L_59 - .L_58)
	.align		4
.L_58:
        /*00a8*/ 	.word	index@(.nv.constant0._Z15contract_tensorP7double2PKS_iPiixS3_)
        /*00ac*/ 	.short	0x0380
        /*00ae*/ 	.short	0x0038


	//----- nvinfo : EIATTR_SW_WAR
	.align		4
.L_59:
        /*00b0*/ 	.byte	0x04, 0x36
        /*00b2*/ 	.short	(.L_61 - .L_60)
.L_60:
        /*00b4*/ 	.word	0x00000008
.L_61:


//--------------------- .nv.info._Z11compute_idxiPiS_ixS_ --------------------------
	.section	.nv.info._Z11compute_idxiPiS_ixS_,"",@"SHT_CUDA_INFO"
	.sectionflags	@""
	.align	4


	//----- nvinfo : EIATTR_CUDA_API_VERSION
	.align		4
        /*0000*/ 	.byte	0x04, 0x37
        /*0002*/ 	.short	(.L_63 - .L_62)
.L_62:
        /*0004*/ 	.word	0x00000082


	//----- nvinfo : EIATTR_KPARAM_INFO
	.align		4
.L_63:
        /*0008*/ 	.byte	0x04, 0x17
        /*000a*/ 	.short	(.L_65 - .L_64)
.L_64:
        /*000c*/ 	.word	0x00000000
        /*0010*/ 	.short	0x0005
        /*0012*/ 	.short	0x0028
        /*0014*/ 	.byte	0x00, 0xf5, 0x21, 0x00


	//----- nvinfo : EIATTR_KPARAM_INFO
	.align		4
.L_65:
        /*0018*/ 	.byte	0x04, 0x17
        /*001a*/ 	.short	(.L_67 - .L_66)
.L_66:
        /*001c*/ 	.word	0x00000000
        /*0020*/ 	.short	0x0004
        /*0022*/ 	.short	0x0020
        /*0024*/ 	.byte	0x00, 0xf0, 0x21, 0x00


	//----- nvinfo : EIATTR_KPARAM_INFO
	.align		4
.L_67:
        /*0028*/ 	.byte	0x04, 0x17
        /*002a*/ 	.short	(.L_69 - .L_68)
.L_68:
        /*002c*/ 	.word	0x00000000
        /*0030*/ 	.short	0x0003
        /*0032*/ 	.short	0x0018
        /*0034*/ 	.byte	0x00, 0xf0, 0x11, 0x00


	//----- nvinfo : EIATTR_KPARAM_INFO
	.align		4
.L_69:
        /*0038*/ 	.byte	0x04, 0x17
        /*003a*/ 	.short	(.L_71 - .L_70)
.L_70:
        /*003c*/ 	.word	0x00000000
        /*0040*/ 	.short	0x0002
        /*0042*/ 	.short	0x0010
        /*0044*/ 	.byte	0x00, 0xf5, 0x21, 0x00


	//----- nvinfo : EIATTR_KPARAM_INFO
	.align		4
.L_71:
        /*0048*/ 	.byte	0x04, 0x17
        /*004a*/ 	.short	(.L_73 - .L_72)
.L_72:
        /*004c*/ 	.word	0x00000000
        /*0050*/ 	.short	0x0001
        /*0052*/ 	.short	0x0008
        /*0054*/ 	.byte	0x00, 0xf5, 0x21, 0x00


	//----- nvinfo : EIATTR_KPARAM_INFO
	.align		4
.L_73:
        /*0058*/ 	.byte	0x04, 0x17
        /*005a*/ 	.short	(.L_75 - .L_74)
.L_74:
        /*005c*/ 	.word	0x00000000
        /*0060*/ 	.short	0x0000
        /*0062*/ 	.short	0x0000
        /*0064*/ 	.byte	0x00, 0xf0, 0x11, 0x00


	//----- nvinfo : EIATTR_SPARSE_MMA_MASK
	.align		4
.L_75:
        /*0068*/ 	.byte	0x03, 0x50
        /*006a*/ 	.short	0x0000


	//----- nvinfo : EIATTR_MAXREG_COUNT
	.align		4
        /*006c*/ 	.byte	0x03, 0x1b
        /*006e*/ 	.short	0x00ff


	//----- nvinfo : EIATTR_MERCURY_ISA_VERSION
	.align		4
        /*0070*/ 	.byte	0x03, 0x5f
        /*0072*/ 	.short	0x0101


	//----- nvinfo : EIATTR_VRC_CTA_INIT_COUNT
	.align		4
        /*0074*/ 	.byte	0x02, 0x4a
	.zero		1
	.zero		1


	//----- nvinfo : EIATTR_EXIT_INSTR_OFFSETS
	.align		4
        /*0078*/ 	.byte	0x04, 0x1c
        /*007a*/ 	.short	(.L_77 - .L_76)


	//   ....[0]....
.L_76:
        /*007c*/ 	.word	0x00000090


	//   ....[1]....
        /*0080*/ 	.word	0x00001920


	//----- nvinfo : EIATTR_CBANK_PARAM_SIZE
	.align		4
.L_77:
        /*0084*/ 	.byte	0x03, 0x19
        /*0086*/ 	.short	0x0030


	//----- nvinfo : EIATTR_PARAM_CBANK
	.align		4
        /*0088*/ 	.byte	0x04, 0x0a
        /*008a*/ 	.short	(.L_79 - .L_78)
	.align		4
.L_78:
        /*008c*/ 	.word	index@(.nv.constant0._Z11compute_idxiPiS_ixS_)
        /*0090*/ 	.short	0x0380
        /*0092*/ 	.short	0x0030


	//----- nvinfo : EIATTR_SW_WAR
	.align		4
.L_79:
        /*0094*/ 	.byte	0x04, 0x36
        /*0096*/ 	.short	(.L_81 - .L_80)
.L_80:
        /*0098*/ 	.word	0x00000008
.L_81:


//--------------------- .nv.info._Z18findMaxIndexKernelP7double2PiPdiiS1_ --------------------------
	.section	.nv.info._Z18findMaxIndexKernelP7double2PiPdiiS1_,"",@"SHT_CUDA_INFO"
	.sectionflags	@""
	.align	4


	//----- nvinfo : EIATTR_CUDA_API_VERSION
	.align		4
        /*0000*/ 	.byte	0x04, 0x37
        /*0002*/ 	.short	(.L_83 - .L_82)
.L_82:
        /*0004*/ 	.word	0x00000082


	//----- nvinfo : EIATTR_KPARAM_INFO
	.align		4
.L_83:
        /*0008*/ 	.byte	0x04, 0x17
        /*000a*/ 	.short	(.L_85 - .L_84)
.L_84:
        /*000c*/ 	.word	0x00000000
        /*0010*/ 	.short	0x0005
        /*0012*/ 	.short	0x0020
        /*0014*/ 	.byte	0x00, 0xf5, 0x21, 0x00


	//----- nvinfo : EIATTR_KPARAM_INFO
	.align		4
.L_85:
        /*0018*/ 	.byte	0x04, 0x17
        /*001a*/ 	.short	(.L_87 - .L_86)
.L_86:
        /*001c*/ 	.word	0x00000000
        /*0020*/ 	.short	0x0004
        /*0022*/ 	.short	0x001c
        /*0024*/ 	.byte	0x00, 0xf0, 0x11, 0x00


	//----- nvinfo : EIATTR_KPARAM_INFO
	.align		4
.L_87:
        /*0028*/ 	.byte	0x04, 0x17
        /*002a*/ 	.short	(.L_89 - .L_88)
.L_88:
        /*002c*/ 	.word	0x00000000
        /*0030*/ 	.short	0x0003
        /*0032*/ 	.short	0x0018
        /*0034*/ 	.byte	0x00, 0xf0, 0x11, 0x00


	//----- nvinfo : EIATTR_KPARAM_INFO
	.align		4
.L_89:
        /*0038*/ 	.byte	0x04, 0x17
        /*003a*/ 	.short	(.L_91 - .L_90)
.L_90:
        /*003c*/ 	.word	0x00000000
        /*0040*/ 	.short	0x0002
        /*0042*/ 	.short	0x0010
        /*0044*/ 	.byte	0x00, 0xf5, 0x21, 0x00


	//----- nvinfo : EIATTR_KPARAM_INFO
	.align		4
.L_91:
        /*0048*/ 	.byte	0x04, 0x17
        /*004a*/ 	.short	(.L_93 - .L_92)
.L_92:
        /*004c*/ 	.word	0x00000000
        /*0050*/ 	.short	0x0001
        /*0052*/ 	.short	0x0008
        /*0054*/ 	.byte	0x00, 0xf5, 0x21, 0x00


	//----- nvinfo : EIATTR_KPARAM_INFO
	.align		4
.L_93:
        /*0058*/ 	.byte	0x04, 0x17
        /*005a*/ 	.short	(.L_95 - .L_94)
.L_94:
        /*005c*/ 	.word	0x00000000
        /*0060*/ 	.short	0x0000
        /*0062*/ 	.short	0x0000
        /*0064*/ 	.byte	0x00, 0xf5, 0x21, 0x00


	//----- nvinfo : EIATTR_SPARSE_MMA_MASK
	.align		4
.L_95:
        /*0068*/ 	.byte	0x03, 0x50
        /*006a*/ 	.short	0x0000


	//----- nvinfo : EIATTR_MAXREG_COUNT
	.align		4
        /*006c*/ 	.byte	0x03, 0x1b
        /*006e*/ 	.short	0x00ff


	//----- nvinfo : EIATTR_NUM_BARRIERS
	.align		4
        /*0070*/ 	.byte	0x02, 0x4c
        /*0072*/ 	.byte	0x01
	.zero		1


	//----- nvinfo : EIATTR_MERCURY_ISA_VERSION
	.align		4
        /*0074*/ 	.byte	0x03, 0x5f
        /*0076*/ 	.short	0x0101


	//----- nvinfo : EIATTR_VRC_CTA_INIT_COUNT
	.align		4
        /*0078*/ 	.byte	0x02, 0x4a
	.zero		1
	.zero		1


	//----- nvinfo : EIATTR_EXIT_INSTR_OFFSETS
	.align		4
        /*007c*/ 	.byte	0x04, 0x1c
        /*007e*/ 	.short	(.L_97 - .L_96)


	//   ....[0]....
.L_96:
        /*0080*/ 	.word	0x00000320


	//   ....[1]....
        /*0084*/ 	.word	0x00000420


	//----- nvinfo : EIATTR_CRS_STACK_SIZE
	.align		4
.L_97:
        /*0088*/ 	.byte	0x04, 0x1e
        /*008a*/ 	.short	(.L_99 - .L_98)
.L_98:
        /*008c*/ 	.word	0x00000000


	//----- nvinfo : EIATTR_CBANK_PARAM_SIZE
	.align		4
.L_99:
        /*0090*/ 	.byte	0x03, 0x19
        /*0092*/ 	.short	0x0028


	//----- nvinfo : EIATTR_PARAM_CBANK
	.align		4
        /*0094*/ 	.byte	0x04, 0x0a
        /*0096*/ 	.short	(.L_101 - .L_100)
	.align		4
.L_100:
        /*0098*/ 	.word	index@(.nv.constant0._Z18findMaxIndexKernelP7double2PiPdiiS1_)
        /*009c*/ 	.short	0x0380
        /*009e*/ 	.short	0x0028


	//----- nvinfo : EIATTR_SW_WAR
	.align		4
.L_101:
        /*00a0*/ 	.byte	0x04, 0x36
        /*00a2*/ 	.short	(.L_103 - .L_102)
.L_102:
        /*00a4*/ 	.word	0x00000008
.L_103:


//--------------------- .nv.callgraph             --------------------------
	.section	.nv.callgraph,"",@"SHT_CUDA_CALLGRAPH"
	.align	4
	.sectionentsize	8
	.align		4
        /*0000*/ 	.word	0x00000000
	.align		4
        /*0004*/ 	.word	0xffffffff
	.align		4
        /*0008*/ 	.word	0x00000000
	.align		4
        /*000c*/ 	.word	0xfffffffe
	.align		4
        /*0010*/ 	.word	0x00000000
	.align		4
        /*0014*/ 	.word	0xfffffffd
	.align		4
        /*0018*/ 	.word	0x00000000
	.align		4
        /*001c*/ 	.word	0xfffffffc


//--------------------- .text._Z14applyPhaseFlipP7double2x --------------------------
	.section	.text._Z14applyPhaseFlipP7double2x,"ax",@progbits
	.align	128
        .global         _Z14applyPhaseFlipP7double2x
        .type           _Z14applyPhaseFlipP7double2x,@function
        .size           _Z14applyPhaseFlipP7double2x,(.L_x_28 - _Z14applyPhaseFlipP7double2x)
        .other          _Z14applyPhaseFlipP7double2x,@"STO_CUDA_ENTRY STV_DEFAULT"
_Z14applyPhaseFlipP7double2x:
.text._Z14applyPhaseFlipP7double2x:
[----:B------:R-:W-:Y:S01]  /*0000*/  LDC R1, c[0x0][0x37c] ;  /* 0x0000df00ff017b82 */ /* 0x000fe20000000800 */
[----:B------:R-:W0:Y:S01]  /*0010*/  LDCU.128 UR4, c[0x0][0x380] ;  /* 0x00007000ff0477ac */ /* 0x000e220008000c00 */
[----:B------:R-:W1:Y:S01]  /*0020*/  LDCU.64 UR8, c[0x0][0x358] ;  /* 0x00006b00ff0877ac */ /* 0x000e620008000a00 */
[----:B0-----:R-:W-:-:S04]  /*0030*/  ULEA UR4, UP0, UR6, UR4, 0x4 ;  /* 0x0000000406047291 */ /* 0x001fc8000f8020ff */
[----:B------:R-:W-:Y:S02]  /*0040*/  ULEA.HI.X UR5, UR6, UR5, UR7, 0x4, UP0 ;  /* 0x0000000506057291 */ /* 0x000fe400080f2407 */
[----:B------:R-:W-:-:S04]  /*0050*/  MOV R2, UR4 ;  /* 0x0000000400027c02 */ /* 0x000fc80008000f00 */
[----:B------:R-:W-:-:S05]  /*0060*/  MOV R3, UR5 ;  /* 0x0000000500037c02 */ /* 0x000fca0008000f00 */
[----:B-1----:R-:W2:Y:S02]  /*0070*/  LDG.E.128 R4, desc[UR8][R2.64] ;  /* 0x0000000802047981 */ /* 0x002ea4000c1e1d00 */
[----:B--2---:R-:W-:Y:S02]  /*0080*/  DFMA R8, -RZ, R6, -R4 ;  /* 0x00000006ff08722b */ /* 0x004fe40000000904 */
[----:B------:R-:W-:-:S07]  /*0090*/  DFMA R10, RZ, R4, -R6 ;  /* 0x00000004ff0a722b */ /* 0x000fce0000000806 */
[----:B------:R-:W-:Y:S01]  /*00a0*/  STG.E.128 desc[UR8][R2.64], R8 ;  /* 0x0000000802007986 */ /* 0x000fe2000c101d08 */
[----:B------:R-:W-:Y:S05]  /*00b0*/  EXIT ;  /* 0x000000000000794d */ /* 0x000fea0003800000 */
.L_x_0:
[----:B------:R-:W-:-:S00]  /*00c0*/  BRA `(.L_x_0) ;  /* 0xfffffffc00fc7947 */ /* 0x000fc0000383ffff */
[----:B------:R-:W-:-:S00]  /*00d0*/  NOP ;  /* 0x0000000000007918 */ /* 0x000fc00000000000 */
        /* <DEDUP_REMOVED lines=10> */
.L_x_28:


//--------------------- .text._Z15contract_tensorP7double2PKS_iPiixS3_ --------------------------
	.section	.text._Z15contract_tensorP7double2PKS_iPiixS3_,"ax",@progbits
	.align	128
        .global         _Z15contract_tensorP7double2PKS_iPiixS3_
        .type           _Z15contract_tensorP7double2PKS_iPiixS3_,@function
        .size           _Z15contract_tensorP7double2PKS_iPiixS3_,(.L_x_27 - _Z15contract_tensorP7double2PKS_iPiixS3_)
        .other          _Z15contract_tensorP7double2PKS_iPiixS3_,@"STO_CUDA_ENTRY STV_DEFAULT"
_Z15contract_tensorP7double2PKS_iPiixS3_:
.text._Z15contract_tensorP7double2PKS_iPiixS3_:
[----:B------:R-:W-:Y:S01]  /*0000*/  LDC R1, c[0x0][0x37c] ;  /* 0x0000df00ff017b82 */ /* 0x000fe20000000800 */
[----:B------:R-:W0:Y:S01]  /*0010*/  S2R R0, SR_CTAID.X ;  /* 0x0000000000007919 */ /* 0x000e220000002500 */
[----:B------:R-:W0:Y:S01]  /*0020*/  LDCU UR4, c[0x0][0x360] ;  /* 0x00006c00ff0477ac */ /* 0x000e220008000800 */
[----:B------:R-:W0:Y:S01]  /*0030*/  S2R R3, SR_TID.X ;  /* 0x0000000000037919 */ /* 0x000e220000002100 */
[----:B------:R-:W1:Y:S01]  /*0040*/  LDCU.64 UR6, c[0x0][0x3a8] ;  /* 0x00007500ff0677ac */ /* 0x000e620008000a00 */
[----:B0-----:R-:W-:-:S05]  /*0050*/  IMAD R0, R0, UR4, R3 ;  /* 0x0000000400007c24 */ /* 0x001fca000f8e0203 */
[----:B-1----:R-:W-:Y:S02]  /*0060*/  ISETP.GE.U32.AND P0, PT, R0, UR6, PT ;  /* 0x0000000600007c0c */ /* 0x002fe4000bf06070 */
[----:B------:R-:W-:-:S04]  /*0070*/  SHF.R.S32.HI R3, RZ, 0x1f, R0 ;  /* 0x0000001fff037819 */ /* 0x000fc80000011400 */
[----:B------:R-:W-:-:S13]  /*0080*/  ISETP.GE.AND.EX P0, PT, R3, UR7, PT, P0 ;  /* 0x0000000703007c0c */ /* 0x000fda000bf06300 */
[----:B------:R-:W-:Y:S05]  /*0090*/  @P0 EXIT ;  /* 0x000000000000094d */ /* 0x000fea0003800000 */
[----:B------:R-:W0:Y:S01]  /*00a0*/  LDCU UR4, c[0x0][0x3a0] ;  /* 0x00007400ff0477ac */ /* 0x000e220008000800 */
[----:B------:R-:W-:Y:S01]  /*00b0*/  MOV R2, 0xe0 ;  /* 0x000000e000027802 */ /* 0x000fe20000000f00 */
[----:B0-----:R-:W0:Y:S06]  /*00c0*/  I2F.F64 R4, UR4 ;  /* 0x0000000400047d12 */ /* 0x001e2c0008201c00 */
[----:B0-----:R-:W-:Y:S05]  /*00d0*/  CALL.REL.NOINC `($_Z15contract_tensorP7double2PKS_iPiixS3_$__internal_accurate_pow) ;  /* 0x00000004001c7944 */ /* 0x001fea0003c00000 */
[----:B------:R-:W0:Y:S01]  /*00e0*/  LDCU UR4, c[0x0][0x3a0] ;  /* 0x00007400ff0477ac */ /* 0x000e220008000800 */
[----:B------:R-:W-:Y:S01]  /*00f0*/  ISETP.GE.AND P2, PT, R0, RZ, PT ;  /* 0x000000ff0000720c */ /* 0x000fe20003f46270 */
[----:B------:R-:W1:Y:S01]  /*0100*/  LDC.64 R20, c[0x0][0x3b0] ;  /* 0x0000ec00ff147b82 */ /* 0x000e620000000a00 */
[----:B------:R-:W2:Y:S07]  /*0110*/  LDCU.64 UR6, c[0x0][0x358] ;  /* 0x00006b00ff0677ac */ /* 0x000eae0008000a00 */
[----:B------:R-:W3:Y:S01]  /*0120*/  LDC.64 R26, c[0x0][0x380] ;  /* 0x0000e000ff1a7b82 */ /* 0x000ee20000000a00 */
[----:B0-----:R-:W-:-:S07]  /*0130*/  ISETP.NE.AND P0, PT, RZ, UR4, PT ;  /* 0x00000004ff007c0c */ /* 0x001fce000bf05270 */
[----:B------:R-:W0:Y:S01]  /*0140*/  LDC.64 R24, c[0x0][0x388] ;  /* 0x0000e200ff187b82 */ /* 0x000e220000000a00 */
[----:B------:R-:W-:Y:S02]  /*0150*/  FSEL R4, R6, RZ, P0 ;  /* 0x000000ff06047208 */ /* 0x000fe40000000000 */
[----:B------:R-:W-:-:S04]  /*0160*/  FSEL R5, R12, 1.875, P0 ;  /* 0x3ff000000c057808 */ /* 0x000fc80000000000 */
[----:B------:R4:W5:Y:S02]  /*0170*/  F2I.F64.TRUNC R8, R4 ;  /* 0x0000000400087311 */ /* 0x000964000030d100 */
[----:B----4-:R-:W-:Y:S02]  /*0180*/  IABS R4, R0 ;  /* 0x0000000000047213 */ /* 0x010fe40000000000 */
[-C--:B-----5:R-:W-:Y:S02]  /*0190*/  IABS R9, R8.reuse ;  /* 0x0000000800097213 */ /* 0x0a0fe40000000000 */
[----:B------:R-:W-:Y:S02]  /*01a0*/  IABS R5, R8 ;  /* 0x0000000800057213 */ /* 0x000fe40000000000 */
[----:B------:R-:W4:Y:S08]  /*01b0*/  I2F.RP R2, R9 ;  /* 0x0000000900027306 */ /* 0x000f300000209400 */
[----:B----4-:R-:W4:Y:S02]  /*01c0*/  MUFU.RCP R2, R2 ;  /* 0x0000000200027308 */ /* 0x010f240000001000 */
[----:B----4-:R-:W-:Y:S01]  /*01d0*/  VIADD R6, R2, 0xffffffe ;  /* 0x0ffffffe02067836 */ /* 0x010fe20000000000 */
[----:B------:R-:W-:-:S05]  /*01e0*/  IADD3 R2, PT, PT, RZ, -R5, RZ ;  /* 0x80000005ff027210 */ /* 0x000fca0007ffe0ff */
[----:B------:R4:W5:Y:S02]  /*01f0*/  F2I.FTZ.U32.TRUNC.NTZ R7, R6 ;  /* 0x0000000600077305 */ /* 0x000964000021f000 */
[----:B----4-:R-:W-:Y:S02]  /*0200*/  IMAD.MOV.U32 R6, RZ, RZ, RZ ;  /* 0x000000ffff067224 */ /* 0x010fe400078e00ff */
[----:B-----5:R-:W-:-:S04]  /*0210*/  IMAD.MOV R10, RZ, RZ, -R7 ;  /* 0x000000ffff0a7224 */ /* 0x020fc800078e0a07 */
[----:B------:R-:W-:-:S04]  /*0220*/  IMAD R11, R10, R9, RZ ;  /* 0x000000090a0b7224 */ /* 0x000fc800078e02ff */
[----:B------:R-:W-:-:S06]  /*0230*/  IMAD.HI.U32 R7, R7, R11, R6 ;  /* 0x0000000b07077227 */ /* 0x000fcc00078e0006 */
[----:B------:R-:W-:-:S04]  /*0240*/  IMAD.HI.U32 R7, R7, R4, RZ ;  /* 0x0000000407077227 */ /* 0x000fc800078e00ff */
[----:B------:R-:W-:Y:S02]  /*0250*/  IMAD R2, R7, R2, R4 ;  /* 0x0000000207027224 */ /* 0x000fe400078e0204 */
[----:B------:R-:W4:Y:S03]  /*0260*/  LDC R7, c[0x0][0x390] ;  /* 0x0000e400ff077b82 */ /* 0x000f260000000800 */
[----:B------:R-:W-:-:S05]  /*0270*/  ISETP.GT.U32.AND P0, PT, R9, R2, PT ;  /* 0x000000020900720c */ /* 0x000fca0003f04070 */
[----:B------:R-:W5:Y:S08]  /*0280*/  LDC.64 R4, c[0x0][0x398] ;  /* 0x0000e600ff047b82 */ /* 0x000f700000000a00 */
[----:B------:R-:W-:Y:S01]  /*0290*/  @!P0 IMAD.IADD R2, R2, 0x1, -R9 ;  /* 0x0000000102028824 */ /* 0x000fe200078e0a09 */
[----:B------:R-:W-:-:S04]  /*02a0*/  ISETP.NE.AND P0, PT, R8, RZ, PT ;  /* 0x000000ff0800720c */ /* 0x000fc80003f05270 */
[----:B------:R-:W-:-:S13]  /*02b0*/  ISETP.GT.U32.AND P1, PT, R9, R2, PT ;  /* 0x000000020900720c */ /* 0x000fda0003f24070 */
[----:B------:R-:W-:-:S04]  /*02c0*/  @!P1 IMAD.IADD R2, R2, 0x1, -R9 ;  /* 0x0000000102029824 */ /* 0x000fc800078e0a09 */
[----:B------:R-:W-:Y:S01]  /*02d0*/  @!P2 IMAD.MOV R2, RZ, RZ, -R2 ;  /* 0x000000ffff02a224 */ /* 0x000fe200078e0a02 */
[----:B------:R-:W-:-:S05]  /*02e0*/  @!P0 LOP3.LUT R2, RZ, R8, RZ, 0x33, !PT ;  /* 0x00000008ff028212 */ /* 0x000fca00078e33ff */
[----:B----4-:R-:W-:Y:S02]  /*02f0*/  IMAD R6, R8, R7, R2 ;  /* 0x0000000708067224 */ /* 0x010fe400078e0202 */
[----:B------:R-:W-:-:S04]  /*0300*/  IMAD R7, R0, UR4, R7 ;  /* 0x0000000400077c24 */ /* 0x000fc8000f8e0207 */
[----:B-----5:R-:W-:Y:S01]  /*0310*/  IMAD.WIDE R4, R7, 0x4, R4 ;  /* 0x0000000407047825 */ /* 0x020fe200078e0204 */
[----:B------:R-:W-:-:S05]  /*0320*/  SHF.L.U32 R7, R6, 0x1, RZ ;  /* 0x0000000106077819 */ /* 0x000fca00000006ff */
[----:B-1----:R-:W-:Y:S01]  /*0330*/  IMAD.WIDE R20, R7, 0x4, R20 ;  /* 0x0000000407147825 */ /* 0x002fe200078e0214 */
[----:B--2---:R-:W2:Y:S04]  /*0340*/  LDG.E R4, desc[UR6][R4.64] ;  /* 0x0000000604047981 */ /* 0x004ea8000c1e1900 */
[----:B------:R-:W3:Y:S04]  /*0350*/  LDG.E R17, desc[UR6][R20.64] ;  /* 0x0000000614117981 */ /* 0x000ee8000c1e1900 */
[----:B------:R-:W4:Y:S01]  /*0360*/  LDG.E R9, desc[UR6][R20.64+0x4] ;  /* 0x0000040614097981 */ /* 0x000f22000c1e1900 */
[----:B--2---:R-:W-:-:S02]  /*0370*/  IMAD.SHL.U32 R7, R4, 0x2, RZ ;  /* 0x0000000204077824 */ /* 0x004fc400078e00ff */
[----:B---3--:R-:W-:-:S04]  /*0380*/  IMAD.WIDE R16, R17, 0x10, R26 ;  /* 0x0000001011107825 */ /* 0x008fc800078e021a */
[----:B0-----:R-:W-:Y:S02]  /*0390*/  IMAD.WIDE R24, R7, 0x10, R24 ;  /* 0x0000001007187825 */ /* 0x001fe400078e0218 */
[----:B------:R-:W2:Y:S02]  /*03a0*/  LDG.E.128 R16, desc[UR6][R16.64] ;  /* 0x0000000610107981 */ /* 0x000ea4000c1e1d00 */
[----:B----4-:R-:W-:Y:S02]  /*03b0*/  IMAD.WIDE R26, R9, 0x10, R26 ;  /* 0x00000010091a7825 */ /* 0x010fe400078e021a */
[----:B------:R-:W2:Y:S04]  /*03c0*/  LDG.E.128 R12, desc[UR6][R24.64] ;  /* 0x00000006180c7981 */ /* 0x000ea8000c1e1d00 */
[----:B------:R-:W3:Y:S04]  /*03d0*/  LDG.E.128 R8, desc[UR6][R24.64+0x10] ;  /* 0x0000100618087981 */ /* 0x000ee8000c1e1d00 */
[----:B------:R-:W3:Y:S01]  /*03e0*/  LDG.E.128 R4, desc[UR6][R26.64] ;  /* 0x000000061a047981 */ /* 0x000ee2000c1e1d00 */
[----:B------:R-:W0:Y:S01]  /*03f0*/  S2UR UR5, SR_CgaCtaId ;  /* 0x00000000000579c3 */ /* 0x000e220000008800 */
[----:B------:R-:W-:-:S02]  /*0400*/  UMOV UR4, 0x400 ;  /* 0x0000040000047882 */ /* 0x000fc40000000000 */
[----:B0-----:R-:W-:Y:S01]  /*0410*/  ULEA UR4, UR5, UR4, 0x18 ;  /* 0x0000000405047291 */ /* 0x001fe2000f8ec0ff */
[-C--:B--2---:R-:W-:Y:S02]  /*0420*/  DMUL R20, R14, R18.reuse ;  /* 0x000000120e147228 */ /* 0x084fe40000000000 */
[----:B------:R-:W-:Y:S02]  /*0430*/  DMUL R22, R12, R18 ;  /* 0x000000120c167228 */ /* 0x000fe40000000000 */
[-C--:B---3--:R-:W-:Y:S02]  /*0440*/  DMUL R18, R10, R6.reuse ;  /* 0x000000060a127228 */ /* 0x088fe40000000000 */
[----:B------:R-:W-:Y:S02]  /*0450*/  DMUL R6, R8, R6 ;  /* 0x0000000608067228 */ /* 0x000fe40000000000 */
[-C--:B------:R-:W-:Y:S02]  /*0460*/  DFMA R20, R12, R16.reuse, -R20 ;  /* 0x000000100c14722b */ /* 0x080fe40000000814 */
[----:B------:R-:W-:-:S02]  /*0470*/  DFMA R22, R14, R16, R22 ;  /* 0x000000100e16722b */ /* 0x000fc40000000016 */
[-C--:B------:R-:W-:Y:S02]  /*0480*/  DFMA R18, R8, R4.reuse, -R18 ;  /* 0x000000040812722b */ /* 0x080fe40000000812 */
[----:B------:R-:W-:Y:S01]  /*0490*/  DFMA R6, R10, R4, R6 ;  /* 0x000000040a06722b */ /* 0x000fe20000000006 */
[----:B------:R-:W-:Y:S01]  /*04a0*/  LEA R9, R2, UR4, 0x4 ;  /* 0x0000000402097c11 */ /* 0x000fe2000f8e20ff */
[----:B------:R-:W0:Y:S04]  /*04b0*/  LDCU.64 UR4, c[0x0][0x380] ;  /* 0x00007000ff0477ac */ /* 0x000e280008000a00 */
[----:B------:R-:W-:Y:S02]  /*04c0*/  DADD R20, R20, R18 ;  /* 0x0000000014147229 */ /* 0x000fe40000000012 */
[----:B------:R-:W-:-:S07]  /*04d0*/  DADD R22, R22, R6 ;  /* 0x0000000016167229 */ /* 0x000fce0000000006 */
[----:B------:R-:W-:Y:S01]  /*04e0*/  STS.128 [R9], R20 ;  /* 0x0000001409007388 */ /* 0x000fe20000000c00 */
[----:B------:R-:W-:Y:S06]  /*04f0*/  BAR.SYNC.DEFER_BLOCKING 0x0 ;  /* 0x0000000000007b1d */ /* 0x000fec0000010000 */
[----:B------:R-:W1:Y:S01]  /*0500*/  LDS.128 R4, [R9] ;  /* 0x0000000009047984 */ /* 0x000e620000000c00 */
[----:B0-----:R-:W-:-:S04]  /*0510*/  LEA R2, P0, R0, UR4, 0x4 ;  /* 0x0000000400027c11 */ /* 0x001fc8000f8020ff */
[----:B------:R-:W-:-:S05]  /*0520*/  LEA.HI.X R3, R0, UR5, R3, 0x4, P0 ;  /* 0x0000000500037c11 */ /* 0x000fca00080f2403 */
[----:B-1----:R-:W-:Y:S01]  /*0530*/  STG.E.128 desc[UR6][R2.64], R4 ;  /* 0x0000000402007986 */ /* 0x002fe2000c101d06 */
[----:B------:R-:W-:Y:S05]  /*0540*/  EXIT ;  /* 0x000000000000794d */ /* 0x000fea0003800000 */
        .type           $_Z15contract_tensorP7double2PKS_iPiixS3_$__internal_accurate_pow,@function
        .size           $_Z15contract_tensorP7double2PKS_iPiixS3_$__internal_accurate_pow,(.L_x_27 - $_Z15contract_tensorP7double2PKS_iPiixS3_$__internal_accurate_pow)
$_Z15contract_tensorP7double2PKS_iPiixS3_$__internal_accurate_pow:
[----:B------:R-:W0:Y:S01]  /*0550*/  MUFU.RCP64H R13, 2 ;  /* 0x40000000000d7908 */ /* 0x000e220000001800 */
[----:B------:R-:W-:Y:S01]  /*0560*/  IMAD.MOV.U32 R6, RZ, RZ, 0x0 ;  /* 0x00000000ff067424 */ /* 0x000fe200078e00ff */
[----:B------:R-:W-:Y:S01]  /*0570*/  MOV R12, RZ ;  /* 0x000000ff000c7202 */ /* 0x000fe20000000f00 */
[----:B------:R-:W-:Y:S01]  /*0580*/  IMAD.MOV.U32 R7, RZ, RZ, 0x40000000 ;  /* 0x40000000ff077424 */ /* 0x000fe200078e00ff */
[----:B------:R-:W-:Y:S01]  /*0590*/  UMOV UR4, 0x7d2cafe2 ;  /* 0x7d2cafe200047882 */ /* 0x000fe20000000000 */
[----:B------:R-:W-:Y:S01]  /*05a0*/  IMAD.MOV.U32 R8, RZ, RZ, 0x41ad3b5a ;  /* 0x41ad3b5aff087424 */ /* 0x000fe200078e00ff */
[----:B------:R-:W-:Y:S01]  /*05b0*/  UMOV UR5, 0x3eb0f5ff ;  /* 0x3eb0f5ff00057882 */ /* 0x000fe20000000000 */
[----:B------:R-:W-:Y:S02]  /*05c0*/  IMAD.MOV.U32 R9, RZ, RZ, 0x3ed0f5d2 ;  /* 0x3ed0f5d2ff097424 */ /* 0x000fe400078e00ff */
[----:B0-----:R-:W-:-:S08]  /*05d0*/  DFMA R6, R12, -R6, 1 ;  /* 0x3ff000000c06742b */ /* 0x001fd00000000806 */
[----:B------:R-:W-:-:S08]  /*05e0*/  DFMA R6, R6, R6, R6 ;  /* 0x000000060606722b */ /* 0x000fd00000000006 */
[----:B------:R-:W-:-:S08]  /*05f0*/  DFMA R12, R12, R6, R12 ;  /* 0x000000060c0c722b */ /* 0x000fd0000000000c */
[----:B------:R-:W-:-:S08]  /*0600*/  DMUL R6, RZ, R12 ;  /* 0x0000000cff067228 */ /* 0x000fd00000000000 */
[----:B------:R-:W-:-:S08]  /*0610*/  DFMA R6, RZ, R12, R6 ;  /* 0x0000000cff06722b */ /* 0x000fd00000000006 */
[----:B------:R-:W-:Y:S02]  /*0620*/  DMUL R10, R6, R6 ;  /* 0x00000006060a7228 */ /* 0x000fe40000000000 */
[----:B------:R-:W-:-:S06]  /*0630*/  DADD R16, RZ, -R6 ;  /* 0x00000000ff107229 */ /* 0x000fcc0000000806 */
[----:B------:R-:W-:Y:S01]  /*0640*/  DFMA R8, R10, UR4, R8 ;  /* 0x000000040a087c2b */ /* 0x000fe20008000008 */
[----:B------:R-:W-:Y:S01]  /*0650*/  UMOV UR4, 0x75488a3f ;  /* 0x75488a3f00047882 */ /* 0x000fe20000000000 */
[----:B------:R-:W-:Y:S01]  /*0660*/  UMOV UR5, 0x3ef3b20a ;  /* 0x3ef3b20a00057882 */ /* 0x000fe20000000000 */
[----:B------:R-:W-:Y:S02]  /*0670*/  DADD R18, R16, R16 ;  /* 0x0000000010127229 */ /* 0x000fe40000000010 */
[----:B------:R-:W-:-:S03]  /*0680*/  DMUL R16, R6, R6 ;  /* 0x0000000606107228 */ /* 0x000fc60000000000 */
[----:B------:R-:W-:Y:S01]  /*0690*/  DFMA R8, R10, R8, UR4 ;  /* 0x000000040a087e2b */ /* 0x000fe20008000008 */
[----:B------:R-:W-:Y:S01]  /*06a0*/  UMOV UR4, 0xe4faecd5 ;  /* 0xe4faecd500047882 */ /* 0x000fe20000000000 */
[----:B------:R-:W-:Y:S01]  /*06b0*/  UMOV UR5, 0x3f1745cd ;  /* 0x3f1745cd00057882 */ /* 0x000fe20000000000 */
[-C--:B------:R-:W-:Y:S02]  /*06c0*/  DFMA R18, RZ, -R6.reuse, R18 ;  /* 0x80000006ff12722b */ /* 0x080fe40000000012 */
[----:B------:R-:W-:-:S03]  /*06d0*/  DFMA R22, R6, R6, -R16 ;  /* 0x000000060616722b */ /* 0x000fc60000000810 */
[----:B------:R-:W-:Y:S01]  /*06e0*/  DFMA R8, R10, R8, UR4 ;  /* 0x000000040a087e2b */ /* 0x000fe20008000008 */
[----:B------:R-:W-:Y:S01]  /*06f0*/  UMOV UR4, 0x258a578b ;  /* 0x258a578b00047882 */ /* 0x000fe20000000000 */
[----:B------:R-:W-:Y:S01]  /*0700*/  UMOV UR5, 0x3f3c71c7 ;  /* 0x3f3c71c700057882 */ /* 0x000fe20000000000 */
[----:B------:R-:W-:-:S05]  /*0710*/  DMUL R12, R12, R18 ;  /* 0x000000120c0c7228 */ /* 0x000fca0000000000 */
[----:B------:R-:W-:Y:S01]  /*0720*/  DFMA R8, R10, R8, UR4 ;  /* 0x000000040a087e2b */ /* 0x000fe20008000008 */
[----:B------:R-:W-:Y:S01]  /*0730*/  UMOV UR4, 0x9242b910 ;  /* 0x9242b91000047882 */ /* 0x000fe20000000000 */
[----:B------:R-:W-:-:S03]  /*0740*/  UMOV UR5, 0x3f624924 ;  /* 0x3f62492400057882 */ /* 0x000fc60000000000 */
[----:B------:R-:W-:Y:S01]  /*0750*/  VIADD R25, R13, 0x100000 ;  /* 0x001000000d197836 */ /* 0x000fe20000000000 */
[----:B------:R-:W-:Y:S02]  /*0760*/  MOV R24, R12 ;  /* 0x0000000c00187202 */ /* 0x000fe40000000f00 */
[----:B------:R-:W-:Y:S01]  /*0770*/  DFMA R8, R10, R8, UR4 ;  /* 0x000000040a087e2b */ /* 0x000fe20008000008 */
[----:B------:R-:W-:Y:S01]  /*0780*/  UMOV UR4, 0x99999dfb ;  /* 0x99999dfb00047882 */ /* 0x000fe20000000000 */
[----:B------:R-:W-:Y:S02]  /*0790*/  UMOV UR5, 0x3f899999 ;  /* 0x3f89999900057882 */ /* 0x000fe40000000000 */
[----:B------:R-:W-:-:S04]  /*07a0*/  DFMA R22, R6, R24, R22 ;  /* 0x000000180616722b */ /* 0x000fc80000000016 */
[----:B------:R-:W-:Y:S01]  /*07b0*/  DFMA R14, R10, R8, UR4 ;  /* 0x000000040a0e7e2b */ /* 0x000fe20008000008 */
[----:B------:R-:W-:Y:S01]  /*07c0*/  UMOV UR4, 0x55555555 ;  /* 0x5555555500047882 */ /* 0x000fe20000000000 */
[----:B------:R-:W-:-:S06]  /*07d0*/  UMOV UR5, 0x3fb55555 ;  /* 0x3fb5555500057882 */ /* 0x000fcc0000000000 */
[----:B------:R-:W-:-:S08]  /*07e0*/  DFMA R8, R10, R14, UR4 ;  /* 0x000000040a087e2b */ /* 0x000fd0000800000e */
[----:B------:R-:W-:Y:S01]  /*07f0*/  DADD R20, -R8, UR4 ;  /* 0x0000000408147e29 */ /* 0x000fe20008000100 */
[----:B------:R-:W-:Y:S01]  /*0800*/  UMOV UR4, 0xb9e7b0 ;  /* 0x00b9e7b000047882 */ /* 0x000fe20000000000 */
[----:B------:R-:W-:-:S06]  /*0810*/  UMOV UR5, 0x3c46a4cb ;  /* 0x3c46a4cb00057882 */ /* 0x000fcc0000000000 */
[----:B------:R-:W-:Y:S02]  /*0820*/  DFMA R14, R10, R14, R20 ;  /* 0x0000000e0a0e722b */ /* 0x000fe40000000014 */
[----:B------:R-:W-:-:S06]  /*0830*/  DMUL R10, R6, R16 ;  /* 0x00000010060a7228 */ /* 0x000fcc0000000000 */
[----:B------:R-:W-:Y:S01]  /*0840*/  DADD R14, R14, -UR4 ;  /* 0x800000040e0e7e29 */ /* 0x000fe20008000000 */
[----:B------:R-:W-:Y:S01]  /*0850*/  UMOV UR4, 0x0 ;  /* 0x0000000000047882 */ /* 0x000fe20000000000 */
[----:B------:R-:W-:Y:S01]  /*0860*/  DFMA R20, R6, R16, -R10 ;  /* 0x000000100614722b */ /* 0x000fe2000000080a */
[----:B------:R-:W-:-:S05]  /*0870*/  UMOV UR5, 0x3ff00000 ;  /* 0x3ff0000000057882 */ /* 0x000fca0000000000 */
[----:B------:R-:W-:Y:S02]  /*0880*/  DADD R18, R8, R14 ;  /* 0x0000000008127229 */ /* 0x000fe4000000000e */
[----:B------:R-:W-:-:S06]  /*0890*/  DFMA R20, R12, R16, R20 ;  /* 0x000000100c14722b */ /* 0x000fcc0000000014 */
[----:B------:R-:W-:Y:S02]  /*08a0*/  DMUL R16, R18, R10 ;  /* 0x0000000a12107228 */ /* 0x000fe40000000000 */
[----:B------:R-:W-:Y:S02]  /*08b0*/  DFMA R20, R6, R22, R20 ;  /* 0x000000160614722b */ /* 0x000fe40000000014 */
[----:B------:R-:W-:-:S04]  /*08c0*/  DADD R8, R8, -R18 ;  /* 0x0000000008087229 */ /* 0x000fc80000000812 */
[----:B------:R-:W-:-:S04]  /*08d0*/  DFMA R22, R18, R10, -R16 ;  /* 0x0000000a1216722b */ /* 0x000fc80000000810 */
[----:B------:R-:W-:-:S04]  /*08e0*/  DADD R8, R14, R8 ;  /* 0x000000000e087229 */ /* 0x000fc80000000008 */
[----:B------:R-:W-:-:S08]  /*08f0*/  DFMA R20, R18, R20, R22 ;  /* 0x000000141214722b */ /* 0x000fd00000000016 */
[----:B------:R-:W-:-:S08]  /*0900*/  DFMA R20, R8, R10, R20 ;  /* 0x0000000a0814722b */ /* 0x000fd00000000014 */
[----:B------:R-:W-:-:S08]  /*0910*/  DADD R10, R16, R20 ;  /* 0x00000000100a7229 */ /* 0x000fd00000000014 */
[--C-:B------:R-:W-:Y:S02]  /*0920*/  DADD R8, R6, R10.reuse ;  /* 0x0000000006087229 */ /* 0x100fe4000000000a */
[----:B------:R-:W-:-:S06]  /*0930*/  DADD R16, R16, -R10 ;  /* 0x0000000010107229 */ /* 0x000fcc000000080a */
[----:B------:R-:W-:Y:S02]  /*0940*/  DADD R6, R6, -R8 ;  /* 0x0000000006067229 */ /* 0x000fe40000000808 */
[----:B------:R-:W-:-:S06]  /*0950*/  DADD R16, R20, R16 ;  /* 0x0000000014107229 */ /* 0x000fcc0000000010 */
[----:B------:R-:W-:Y:S01]  /*0960*/  DADD R6, R10, R6 ;  /* 0x000000000a067229 */ /* 0x000fe20000000006 */
[----:B------:R-:W-:Y:S02]  /*0970*/  IMAD.MOV.U32 R10, RZ, RZ, -0x105c611 ;  /* 0xfefa39efff0a7424 */ /* 0x000fe400078e00ff */
[----:B------:R-:W-:-:S05]  /*0980*/  IMAD.MOV.U32 R11, RZ, RZ, 0x3fe62e42 ;  /* 0x3fe62e42ff0b7424 */ /* 0x000fca00078e00ff */
[----:B------:R-:W-:-:S08]  /*0990*/  DADD R6, R16, R6 ;  /* 0x0000000010067229 */ /* 0x000fd00000000006 */
[----:B------:R-:W-:Y:S01]  /*09a0*/  DADD R12, R12, R6 ;  /* 0x000000000c0c7229 */ /* 0x000fe20000000006 */
[----:B------:R-:W-:Y:S01]  /*09b0*/  MOV R6, 0xfefa39ef ;  /* 0xfefa39ef00067802 */ /* 0x000fe20000000f00 */
[----:B------:R-:W-:-:S06]  /*09c0*/  IMAD.MOV.U32 R7, RZ, RZ, 0x3fe62e42 ;  /* 0x3fe62e42ff077424 */ /* 0x000fcc00078e00ff */
[----:B------:R-:W-:-:S08]  /*09d0*/  DADD R14, R8, R12 ;  /* 0x00000000080e7229 */ /* 0x000fd0000000000c */
[--C-:B------:R-:W-:Y:S02]  /*09e0*/  DFMA R10, R10, UR4, R14.reuse ;  /* 0x000000040a0a7c2b */ /* 0x100fe4000800000e */
[----:B------:R-:W-:-:S06]  /*09f0*/  DADD R8, R8, -R14 ;  /* 0x0000000008087229 */ /* 0x000fcc000000080e */
[----:B------:R-:W-:Y:S02]  /*0a00*/  DFMA R16, -R6, 1, R10 ;  /* 0x3ff000000610782b */ /* 0x000fe4000000010a */
[----:B------:R-:W-:Y:S01]  /*0a10*/  DADD R8, R12, R8 ;  /* 0x000000000c087229 */ /* 0x000fe20000000008 */
[----:B------:R-:W-:Y:S01]  /*0a20*/  IMAD.MOV.U32 R12, RZ, RZ, 0x3b39803f ;  /* 0x3b39803fff0c7424 */ /* 0x000fe200078e00ff */
[----:B------:R-:W-:-:S04]  /*0a30*/  MOV R13, 0x3c7abc9e ;  /* 0x3c7abc9e000d7802 */ /* 0x000fc80000000f00 */
[----:B------:R-:W-:Y:S01]  /*0a40*/  DADD R16, -R14, R16 ;  /* 0x000000000e107229 */ /* 0x000fe20000000110 */
[----:B------:R-:W-:Y:S01]  /*0a50*/  LOP3.LUT R15, R5, 0xff0fffff, RZ, 0xc0, !PT ;  /* 0xff0fffff050f7812 */ /* 0x000fe200078ec0ff */
[----:B------:R-:W-:-:S06]  /*0a60*/  IMAD.MOV.U32 R14, RZ, RZ, R4 ;  /* 0x000000ffff0e7224 */ /* 0x000fcc00078e0004 */
[----:B------:R-:W-:-:S08]  /*0a70*/  DADD R8, R8, -R16 ;  /* 0x0000000008087229 */ /* 0x000fd00000000810 */
[----:B------:R-:W-:Y:S01]  /*0a80*/  DFMA R8, R12, UR4, R8 ;  /* 0x000000040c087c2b */ /* 0x000fe20008000008 */
[----:B------:R-:W-:Y:S01]  /*0a90*/  UMOV UR4, 0x3b39803f ;  /* 0x3b39803f00047882 */ /* 0x000fe20000000000 */
[----:B------:R-:W-:Y:S01]  /*0aa0*/  IMAD.SHL.U32 R12, R5, 0x2, RZ ;  /* 0x00000002050c7824 */ /* 0x000fe200078e00ff */
[----:B------:R-:W-:-:S04]  /*0ab0*/  UMOV UR5, 0x3c7abc9e ;  /* 0x3c7abc9e00057882 */ /* 0x000fc80000000000 */
[----:B------:R-:W-:Y:S01]  /*0ac0*/  ISETP.GT.U32.AND P0, PT, R12, -0x2000001, PT ;  /* 0xfdffffff0c00780c */ /* 0x000fe20003f04070 */
[----:B------:R-:W-:-:S03]  /*0ad0*/  DADD R12, R10, R8 ;  /* 0x000000000a0c7229 */ /* 0x000fc60000000008 */
[----:B------:R-:W-:-:S05]  /*0ae0*/  SEL R15, R15, R5, P0 ;  /* 0x000000050f0f7207 */ /* 0x000fca0000000000 */
[----:B------:R-:W-:Y:S02]  /*0af0*/  DADD R10, R10, -R12 ;  /* 0x000000000a0a7229 */ /* 0x000fe4000000080c */
[----:B------:R-:W-:-:S06]  /*0b00*/  DMUL R4, R12, R14 ;  /* 0x0000000e0c047228 */ /* 0x000fcc0000000000 */
[----:B------:R-:W-:Y:S02]  /*0b10*/  DADD R10, R8, R10 ;  /* 0x00000000080a7229 */ /* 0x000fe4000000000a */
[----:B------:R-:W-:-:S08]  /*0b20*/  DFMA R12, R12, R14, -R4 ;  /* 0x0000000e0c0c722b */ /* 0x000fd00000000804 */
[----:B------:R-:W-:Y:S01]  /*0b30*/  DFMA R12, R10, R14, R12 ;  /* 0x0000000e0a0c722b */ /* 0x000fe2000000000c */
[----:B------:R-:W-:Y:S01]  /*0b40*/  MOV R10, 0x652b82fe ;  /* 0x652b82fe000a7802 */ /* 0x000fe20000000f00 */
[----:B------:R-:W-:-:S06]  /*0b50*/  IMAD.MOV.U32 R11, RZ, RZ, 0x3ff71547 ;  /* 0x3ff71547ff0b7424 */ /* 0x000fcc00078e00ff */
[----:B------:R-:W-:-:S08]  /*0b60*/  DADD R8, R4, R12 ;  /* 0x0000000004087229 */ /* 0x000fd0000000000c */
[----:B------:R-:W-:Y:S02]  /*0b70*/  DFMA R10, R8, R10, 6.75539944105574400000e+15 ;  /* 0x43380000080a742b */ /* 0x000fe4000000000a */
[----:B------:R-:W-:Y:S01]  /*0b80*/  FSETP.GEU.AND P0, PT, |R9|, 4.1917929649353027344, PT ;  /* 0x4086232b0900780b */ /* 0x000fe20003f0e200 */
[----:B------:R-:W-:-:S05]  /*0b90*/  DADD R4, R4, -R8 ;  /* 0x0000000004047229 */ /* 0x000fca0000000808 */
[----:B------:R-:W-:-:S03]  /*0ba0*/  DADD R14, R10, -6.75539944105574400000e+15 ;  /* 0xc33800000a0e7429 */ /* 0x000fc60000000000 */
[----:B------:R-:W-:-:S05]  /*0bb0*/  DADD R4, R12, R4 ;  /* 0x000000000c047229 */ /* 0x000fca0000000004 */
[----:B------:R-:W-:-:S08]  /*0bc0*/  DFMA R6, R14, -R6, R8 ;  /* 0x800000060e06722b */ /* 0x000fd00000000008 */
[----:B------:R-:W-:Y:S01]  /*0bd0*/  DFMA R6, R14, -UR4, R6 ;  /* 0x800000040e067c2b */ /* 0x000fe20008000006 */
[----:B------:R-:W-:Y:S01]  /*0be0*/  UMOV UR4, 0x69ce2bdf ;  /* 0x69ce2bdf00047882 */ /* 0x000fe20000000000 */
[----:B------:R-:W-:Y:S01]  /*0bf0*/  IMAD.MOV.U32 R14, RZ, RZ, -0x35dec16 ;  /* 0xfca213eaff0e7424 */ /* 0x000fe200078e00ff */
[----:B------:R-:W-:Y:S01]  /*0c00*/  MOV R15, 0x3e928af3 ;  /* 0x3e928af3000f7802 */ /* 0x000fe20000000f00 */
[----:B------:R-:W-:-:S05]  /*0c10*/  UMOV UR5, 0x3e5ade15 ;  /* 0x3e5ade1500057882 */ /* 0x000fca0000000000 */
[----:B------:R-:W-:Y:S01]  /*0c20*/  DFMA R14, R6, UR4, R14 ;  /* 0x00000004060e7c2b */ /* 0x000fe2000800000e */
[----:B------:R-:W-:Y:S01]  /*0c30*/  UMOV UR4, 0x62401315 ;  /* 0x6240131500047882 */ /* 0x000fe20000000000 */
[----:B------:R-:W-:-:S06]  /*0c40*/  UMOV UR5, 0x3ec71dee ;  /* 0x3ec71dee00057882 */ /* 0x000fcc0000000000 */
[----:B------:R-:W-:Y:S01]  /*0c50*/  DFMA R14, R6, R14, UR4 ;  /* 0x00000004060e7e2b */ /* 0x000fe2000800000e */
        /* <DEDUP_REMOVED lines=20> */
[----:B------:R-:W-:-:S08]  /*0da0*/  DFMA R14, R6, R14, UR4 ;  /* 0x00000004060e7e2b */ /* 0x000fd0000800000e */
[----:B------:R-:W-:-:S08]  /*0db0*/  DFMA R14, R6, R14, 1 ;  /* 0x3ff00000060e742b */ /* 0x000fd0000000000e */
[----:B------:R-:W-:-:S10]  /*0dc0*/  DFMA R6, R6, R14, 1 ;  /* 0x3ff000000606742b */ /* 0x000fd4000000000e */
[----:B------:R-:W-:Y:S02]  /*0dd0*/  IMAD R13, R10, 0x100000, R7 ;  /* 0x001000000a0d7824 */ /* 0x000fe400078e0207 */
[----:B------:R-:W-:Y:S01]  /*0de0*/  IMAD.MOV.U32 R12, RZ, RZ, R6 ;  /* 0x000000ffff0c7224 */ /* 0x000fe200078e0006 */
[----:B------:R-:W-:Y:S06]  /*0df0*/  @!P0 BRA `(.L_x_1) ;  /* 0x0000000000348947 */ /* 0x000fec0003800000 */
[----:B------:R-:W-:Y:S01]  /*0e00*/  FSETP.GEU.AND P1, PT, |R9|, 4.2275390625, PT ;  /* 0x408748000900780b */ /* 0x000fe20003f2e200 */
[C---:B------:R-:W-:Y:S02]  /*0e10*/  DADD R12, R8.reuse, +INF ;  /* 0x7ff00000080c7429 */ /* 0x040fe40000000000 */
[----:B------:R-:W-:-:S08]  /*0e20*/  DSETP.GEU.AND P0, PT, R8, RZ, PT ;  /* 0x000000ff0800722a */ /* 0x000fd00003f0e000 */
[----:B------:R-:W-:Y:S02]  /*0e30*/  FSEL R12, R12, RZ, P0 ;  /* 0x000000ff0c0c7208 */ /* 0x000fe40000000000 */
[----:B------:R-:W-:Y:S01]  /*0e40*/  FSEL R13, R13, RZ, P0 ;  /* 0x000000ff0d0d7208 */ /* 0x000fe20000000000 */
[----:B------:R-:W-:Y:S06]  /*0e50*/  @P1 BRA `(.L_x_1) ;  /* 0x00000000001c1947 */ /* 0x000fec0003800000 */
[----:B------:R-:W-:Y:S01]  /*0e60*/  LEA.HI R8, R10, R10, RZ, 0x1 ;  /* 0x0000000a0a087211 */ /* 0x000fe200078f08ff */
[----:B------:R-:W-:-:S03]  /*0e70*/  IMAD.MOV.U32 R12, RZ, RZ, RZ ;  /* 0x000000ffff0c7224 */ /* 0x000fc600078e00ff */
[----:B------:R-:W-:-:S04]  /*0e80*/  SHF.R.S32.HI R9, RZ, 0x1, R8 ;  /* 0x00000001ff097819 */ /* 0x000fc80000011408 */
[----:B------:R-:W-:Y:S01]  /*0e90*/  IADD3 R10, PT, PT, R10, -R9, RZ ;  /* 0x800000090a0a7210 */ /* 0x000fe20007ffe0ff */
[----:B------:R-:W-:-:S03]  /*0ea0*/  IMAD R7, R9, 0x100000, R7 ;  /* 0x0010000009077824 */ /* 0x000fc600078e0207 */
[----:B------:R-:W-:-:S06]  /*0eb0*/  LEA R13, R10, 0x3ff00000, 0x14 ;  /* 0x3ff000000a0d7811 */ /* 0x000fcc00078ea0ff */
[----:B------:R-:W-:-:S11]  /*0ec0*/  DMUL R12, R6, R12 ;  /* 0x0000000c060c7228 */ /* 0x000fd60000000000 */
.L_x_1:
[----:B------:R-:W-:Y:S02]  /*0ed0*/  DFMA R4, R4, R12, R12 ;  /* 0x0000000c0404722b */ /* 0x000fe4000000000c */
[----:B------:R-:W-:-:S08]  /*0ee0*/  DSETP.NEU.AND P0, PT, |R12|, +INF , PT ;  /* 0x7ff000000c00742a */ /* 0x000fd00003f0d200 */
[----:B------:R-:W-:Y:S02]  /*0ef0*/  FSEL R6, R12, R4, !P0 ;  /* 0x000000040c067208 */ /* 0x000fe40004000000 */
[----:B------:R-:W-:Y:S01]  /*0f00*/  FSEL R12, R13, R5, !P0 ;  /* 0x000000050d0c7208 */ /* 0x000fe20004000000 */
[----:B------:R-:W-:Y:S01]  /*0f10*/  IMAD.MOV.U32 R5, RZ, RZ, 0x0 ;  /* 0x00000000ff057424 */ /* 0x000fe200078e00ff */
[----:B------:R-:W-:-:S04]  /*0f20*/  MOV R4, R2 ;  /* 0x0000000200047202 */ /* 0x000fc80000000f00 */
[----:B------:R-:W-:Y:S05]  /*0f30*/  RET.REL.NODEC R4 `(_Z15contract_tensorP7double2PKS_iPiixS3_) ;  /* 0xfffffff004307950 */ /* 0x000fea0003c3ffff */
.L_x_2:
        /* <DEDUP_REMOVED lines=12> */
.L_x_27:


//--------------------- .text._Z11compute_idxiPiS_ixS_ --------------------------
	.section	.text._Z11compute_idxiPiS_ixS_,"ax",@progbits
	.align	128
        .global         _Z11compute_idxiPiS_ixS_
        .type           _Z11compute_idxiPiS_ixS_,@function
        .size           _Z11compute_idxiPiS_ixS_,(.L_x_30 - _Z11compute_idxiPiS_ixS_)
        .other          _Z11compute_idxiPiS_ixS_,@"STO_CUDA_ENTRY STV_DEFAULT"
_Z11compute_idxiPiS_ixS_:
.text._Z11compute_idxiPiS_ixS_:
        /* <DEDUP_REMOVED lines=11> */
[----:B------:R-:W1:Y:S01]  /*00b0*/  LDCU.64 UR8, c[0x0][0x358] ;  /* 0x00006b00ff0877ac */ /* 0x000e620008000a00 */
[----:B0-----:R-:W-:Y:S02]  /*00c0*/  UISETP.GE.AND UP0, UPT, UR5, 0x1, UPT ;  /* 0x000000010500788c */ /* 0x001fe4000bf06270 */
[----:B------:R-:W-:-:S07]  /*00d0*/  IMAD R2, R0, UR5, RZ ;  /* 0x0000000500027c24 */ /* 0x000fce000f8e02ff */
[----:B-1----:R-:W-:Y:S05]  /*00e0*/  BRA.U !UP0, `(.L_x_3) ;  /* 0x0000000d08007547 */ /* 0x002fea000b800000 */
[----:B------:R-:W0:Y:S01]  /*00f0*/  LDCU UR6, c[0x0][0x398] ;  /* 0x00007300ff0677ac */ /* 0x000e220008000800 */
[----:B------:R-:W-:Y:S01]  /*0100*/  IMAD.MOV.U32 R3, RZ, RZ, R0 ;  /* 0x000000ffff037224 */ /* 0x000fe200078e0000 */
[----:B------:R-:W-:Y:S02]  /*0110*/  UISETP.GE.U32.AND UP0, UPT, UR5, 0x4, UPT ;  /* 0x000000040500788c */ /* 0x000fe4000bf06070 */
[----:B------:R-:W-:Y:S01]  /*0120*/  ULOP3.LUT UR7, UR5, 0x3, URZ, 0xc0, !UPT ;  /* 0x0000000305077892 */ /* 0x000fe2000f8ec0ff */
[----:B0-----:R-:W-:-:S06]  /*0130*/  UMOV UR4, UR6 ;  /* 0x0000000600047c82 */ /* 0x001fcc0008000000 */
[----:B------:R-:W-:Y:S05]  /*0140*/  BRA.U !UP0, `(.L_x_4) ;  /* 0x0000000108a87547 */ /* 0x000fea000b800000 */
[----:B------:R-:W0:Y:S01]  /*0150*/  LDC.64 R4, c[0x0][0x388] ;  /* 0x0000e200ff047b82 */ /* 0x000e220000000a00 */
[----:B------:R-:W-:Y:S01]  /*0160*/  VIADD R19, R2, 0xffffffff ;  /* 0xffffffff02137836 */ /* 0x000fe20000000000 */
[----:B------:R-:W-:Y:S01]  /*0170*/  MOV R3, R0 ;  /* 0x0000000000037202 */ /* 0x000fe20000000f00 */
[----:B------:R-:W1:Y:S01]  /*0180*/  LDCU.64 UR12, c[0x0][0x388] ;  /* 0x00007100ff0c77ac */ /* 0x000e620008000a00 */
[----:B------:R-:W-:Y:S01]  /*0190*/  ULOP3.LUT UR5, UR5, 0x7ffffffc, URZ, 0xc0, !UPT ;  /* 0x7ffffffc05057892 */ /* 0x000fe2000f8ec0ff */
[----:B------:R-:W-:-:S11]  /*01a0*/  UMOV UR4, URZ ;  /* 0x000000ff00047c82 */ /* 0x000fd60008000000 */
.L_x_5:
[----:B------:R-:W-:Y:S01]  /*01b0*/  SHF.R.S32.HI R10, RZ, 0x1f, R3 ;  /* 0x0000001fff0a7819 */ /* 0x000fe20000011403 */
[----:B------:R-:W-:Y:S01]  /*01c0*/  USHF.R.S32.HI UR10, URZ, 0x1f, UR6 ;  /* 0x0000001fff0a7899 */ /* 0x000fe20008011406 */
[-C--:B--2---:R-:W-:Y:S01]  /*01d0*/  LEA.HI R8, R3, R3.reuse, RZ, 0x1 ;  /* 0x0000000303087211 */ /* 0x084fe200078f08ff */
[----:B------:R-:W-:Y:S01]  /*01e0*/  VIADD R7, R19, UR6 ;  /* 0x0000000613077c36 */ /* 0x000fe20008000000 */
[CC--:B------:R-:W-:Y:S01]  /*01f0*/  LEA.HI R14, R10.reuse, R3.reuse, RZ, 0x2 ;  /* 0x000000030a0e7211 */ /* 0x0c0fe200078f10ff */
[----:B------:R-:W-:Y:S01]  /*0200*/  UIADD3 UR4, UPT, UPT, UR4, 0x4, URZ ;  /* 0x0000000404047890 */ /* 0x000fe2000fffe0ff */
[----:B------:R-:W-:Y:S01]  /*0210*/  LEA.HI R17, R10, R3, RZ, 0x3 ;  /* 0x000000030a117211 */ /* 0x000fe200078f18ff */
[----:B0-----:R-:W-:Y:S01]  /*0220*/  IMAD.WIDE R6, R7, 0x4, R4 ;  /* 0x0000000407067825 */ /* 0x001fe200078e0204 */
[----:B------:R-:W-:Y:S01]  /*0230*/  SHF.R.S32.HI R15, RZ, 0x2, R14 ;  /* 0x00000002ff0f7819 */ /* 0x000fe2000001140e */
[----:B------:R-:W-:Y:S01]  /*0240*/  UISETP.NE.AND UP0, UPT, UR4, UR5, UPT ;  /* 0x000000050400728c */ /* 0x000fe2000bf05270 */
[----:B------:R-:W-:-:S02]  /*0250*/  SHF.R.S32.HI R13, RZ, 0x1, R8 ;  /* 0x00000001ff0d7819 */ /* 0x000fc40000011408 */
[----:B------:R-:W-:Y:S02]  /*0260*/  SHF.R.S32.HI R18, RZ, 0x3, R17 ;  /* 0x00000003ff127819 */ /* 0x000fe40000011411 */
[----:B------:R-:W-:Y:S02]  /*0270*/  LEA.HI R16, R14, R15, RZ, 0x1 ;  /* 0x0000000f0e107211 */ /* 0x000fe400078f08ff */
[----:B------:R-:W-:Y:S01]  /*0280*/  IADD3 R9, P0, PT, R2, UR6, RZ ;  /* 0x0000000602097c10 */ /* 0x000fe2000ff1e0ff */
[----:B------:R-:W-:Y:S01]  /*0290*/  UIADD3 UR6, UPT, UPT, UR6, -0x4, URZ ;  /* 0xfffffffc06067890 */ /* 0x000fe2000fffe0ff */
[C---:B------:R-:W-:Y:S02]  /*02a0*/  LEA.HI R11, R8.reuse, R13, RZ, 0x1 ;  /* 0x0000000d080b7211 */ /* 0x040fe400078f08ff */
[----:B------:R-:W-:Y:S02]  /*02b0*/  LEA.HI R17, R17, R18, RZ, 0x1 ;  /* 0x0000001211117211 */ /* 0x000fe400078f08ff */
[----:B------:R-:W-:-:S02]  /*02c0*/  LOP3.LUT R12, R8, 0xfffffffe, RZ, 0xc0, !PT ;  /* 0xfffffffe080c7812 */ /* 0x000fc400078ec0ff */
[----:B------:R-:W-:Y:S02]  /*02d0*/  LOP3.LUT R16, R16, 0xfffffffe, RZ, 0xc0, !PT ;  /* 0xfffffffe10107812 */ /* 0x000fe400078ec0ff */
[----:B------:R-:W-:Y:S02]  /*02e0*/  LEA.HI.X.SX32 R20, R2, UR10, 0x1, P0 ;  /* 0x0000000a02147c11 */ /* 0x000fe400080f0eff */
[----:B------:R-:W-:Y:S01]  /*02f0*/  LOP3.LUT R14, R11, 0xfffffffe, RZ, 0xc0, !PT ;  /* 0xfffffffe0b0e7812 */ /* 0x000fe200078ec0ff */
[----:B------:R-:W-:Y:S01]  /*0300*/  IMAD.IADD R11, R3, 0x1, -R12 ;  /* 0x00000001030b7824 */ /* 0x000fe200078e0a0c */
[----:B------:R-:W-:Y:S01]  /*0310*/  LOP3.LUT R17, R17, 0xfffffffe, RZ, 0xc0, !PT ;  /* 0xfffffffe11117812 */ /* 0x000fe200078ec0ff */
[----:B------:R-:W-:Y:S01]  /*0320*/  IMAD.IADD R15, R15, 0x1, -R16 ;  /* 0x000000010f0f7824 */ /* 0x000fe200078e0a10 */
[----:B-1----:R-:W-:Y:S02]  /*0330*/  LEA R8, P0, R9, UR12, 0x2 ;  /* 0x0000000c09087c11 */ /* 0x002fe4000f8010ff */
[----:B------:R-:W-:Y:S01]  /*0340*/  IADD3 R13, PT, PT, R13, -R14, RZ ;  /* 0x8000000e0d0d7210 */ /* 0x000fe20007ffe0ff */
[----:B------:R-:W-:Y:S01]  /*0350*/  IMAD.IADD R17, R18, 0x1, -R17 ;  /* 0x0000000112117824 */ /* 0x000fe200078e0a11 */
[----:B------:R-:W-:Y:S01]  /*0360*/  LEA.HI.X R9, R9, UR13, R20, 0x2, P0 ;  /* 0x0000000d09097c11 */ /* 0x000fe200080f1414 */
[----:B------:R2:W-:Y:S01]  /*0370*/  STG.E desc[UR8][R6.64], R11 ;  /* 0x0000000b06007986 */ /* 0x0005e2000c101908 */
[----:B------:R-:W-:-:S03]  /*0380*/  LEA.HI R3, R10, R3, RZ, 0x4 ;  /* 0x000000030a037211 */ /* 0x000fc600078f20ff */
[----:B------:R2:W-:Y:S01]  /*0390*/  STG.E desc[UR8][R6.64+-0x4], R13 ;  /* 0xfffffc0d06007986 */ /* 0x0005e2000c101908 */
[----:B------:R-:W-:-:S03]  /*03a0*/  SHF.R.S32.HI R3, RZ, 0x4, R3 ;  /* 0x00000004ff037819 */ /* 0x000fc60000011403 */
[----:B------:R2:W-:Y:S04]  /*03b0*/  STG.E desc[UR8][R6.64+-0x8], R15 ;  /* 0xfffff80f06007986 */ /* 0x0005e8000c101908 */
[----:B------:R2:W-:Y:S01]  /*03c0*/  STG.E desc[UR8][R8.64+-0x10], R17 ;  /* 0xfffff01108007986 */ /* 0x0005e2000c101908 */
[----:B------:R-:W-:Y:S05]  /*03d0*/  BRA.U UP0, `(.L_x_5) ;  /* 0xfffffffd00747547 */ /* 0x000fea000b83ffff */
[----:B------:R-:W-:-:S05]  /*03e0*/  UMOV UR4, UR6 ;  /* 0x0000000600047c82 */ /* 0x000fca0008000000 */
.L_x_4:
[----:B------:R-:W-:-:S09]  /*03f0*/  UISETP.NE.AND UP0, UPT, UR7, URZ, UPT ;  /* 0x000000ff0700728c */ /* 0x000fd2000bf05270 */
[----:B------:R-:W-:Y:S05]  /*0400*/  BRA.U !UP0, `(.L_x_6) ;  /* 0x00000001088c7547 */ /* 0x000fea000b800000 */
[----:B------:R-:W0:Y:S01]  /*0410*/  LDCU UR5, c[0x0][0x398] ;  /* 0x00007300ff0577ac */ /* 0x000e220008000800 */
[----:B------:R-:W-:Y:S02]  /*0420*/  UISETP.NE.AND UP0, UPT, UR7, 0x1, UPT ;  /* 0x000000010700788c */ /* 0x000fe4000bf05270 */
[----:B0-----:R-:W-:-:S04]  /*0430*/  ULOP3.LUT UR5, UR5, 0x1, URZ, 0xc0, !UPT ;  /* 0x0000000105057892 */ /* 0x001fc8000f8ec0ff */
[----:B------:R-:W-:-:S03]  /*0440*/  UISETP.NE.U32.AND UP1, UPT, UR5, 0x1, UPT ;  /* 0x000000010500788c */ /* 0x000fc6000bf25070 */
[----:B------:R-:W-:Y:S08]  /*0450*/  BRA.U !UP0, `(.L_x_7) ;  /* 0x00000001084c7547 */ /* 0x000ff0000b800000 */
[----:B------:R-:W0:Y:S01]  /*0460*/  LDCU.64 UR10, c[0x0][0x388] ;  /* 0x00007100ff0a77ac */ /* 0x000e220008000a00 */
[----:B------:R-:W-:Y:S02]  /*0470*/  LEA.HI R5, R3, R3, RZ, 0x1 ;  /* 0x0000000303057211 */ /* 0x000fe400078f08ff */
[C---:B------:R-:W-:Y:S01]  /*0480*/  IADD3 R10, P0, PT, R2.reuse, UR4, RZ ;  /* 0x00000004020a7c10 */ /* 0x040fe2000ff1e0ff */
[----:B------:R-:W-:Y:S01]  /*0490*/  USHF.R.S32.HI UR5, URZ, 0x1f, UR4 ;  /* 0x0000001fff057899 */ /* 0x000fe20008011404 */
[----:B--2---:R-:W-:Y:S01]  /*04a0*/  SHF.R.S32.HI R8, RZ, 0x1, R5 ;  /* 0x00000001ff087819 */ /* 0x004fe20000011405 */
[----:B------:R-:W-:Y:S01]  /*04b0*/  UIADD3 UR4, UPT, UPT, UR4, -0x2, URZ ;  /* 0xfffffffe04047890 */ /* 0x000fe2000fffe0ff */
[C---:B------:R-:W-:Y:S02]  /*04c0*/  LOP3.LUT R6, R5.reuse, 0xfffffffe, RZ, 0xc0, !PT ;  /* 0xfffffffe05067812 */ /* 0x040fe400078ec0ff */
[----:B------:R-:W-:Y:S02]  /*04d0*/  LEA.HI R7, R5, R8, RZ, 0x1 ;  /* 0x0000000805077211 */ /* 0x000fe400078f08ff */
[----:B------:R-:W-:-:S02]  /*04e0*/  LEA.HI.X.SX32 R11, R2, UR5, 0x1, P0 ;  /* 0x00000005020b7c11 */ /* 0x000fc400080f0eff */
[----:B------:R-:W-:Y:S02]  /*04f0*/  LOP3.LUT R9, R7, 0xfffffffe, RZ, 0xc0, !PT ;  /* 0xfffffffe07097812 */ /* 0x000fe400078ec0ff */
[----:B------:R-:W-:Y:S02]  /*0500*/  IADD3 R7, PT, PT, R3, -R6, RZ ;  /* 0x8000000603077210 */ /* 0x000fe40007ffe0ff */
[----:B------:R-:W-:Y:S01]  /*0510*/  SHF.R.S32.HI R6, RZ, 0x1f, R3 ;  /* 0x0000001fff067819 */ /* 0x000fe20000011403 */
[----:B------:R-:W-:Y:S01]  /*0520*/  IMAD.IADD R9, R8, 0x1, -R9 ;  /* 0x0000000108097824 */ /* 0x000fe200078e0a09 */
[----:B0-----:R-:W-:Y:S02]  /*0530*/  LEA R4, P0, R10, UR10, 0x2 ;  /* 0x0000000a0a047c11 */ /* 0x001fe4000f8010ff */
[----:B------:R-:W-:Y:S02]  /*0540*/  LEA.HI R6, R6, R3, RZ, 0x2 ;  /* 0x0000000306067211 */ /* 0x000fe400078f10ff */
[----:B------:R-:W-:-:S02]  /*0550*/  LEA.HI.X R5, R10, UR11, R11, 0x2, P0 ;  /* 0x0000000b0a057c11 */ /* 0x000fc400080f140b */
[----:B------:R-:W-:-:S03]  /*0560*/  SHF.R.S32.HI R3, RZ, 0x2, R6 ;  /* 0x00000002ff037819 */ /* 0x000fc60000011406 */
[----:B------:R0:W-:Y:S04]  /*0570*/  STG.E desc[UR8][R4.64+-0x4], R7 ;  /* 0xfffffc0704007986 */ /* 0x0001e8000c101908 */
[----:B------:R0:W-:Y:S02]  /*0580*/  STG.E desc[UR8][R4.64+-0x8], R9 ;  /* 0xfffff80904007986 */ /* 0x0001e4000c101908 */
.L_x_7:
[----:B------:R-:W-:Y:S05]  /*0590*/  BRA.U UP1, `(.L_x_6) ;  /* 0x0000000101287547 */ /* 0x000fea000b800000 */
[----:B------:R-:W1:Y:S01]  /*05a0*/  LDCU.64 UR10, c[0x0][0x388] ;  /* 0x00007100ff0a77ac */ /* 0x000e620008000a00 */
[----:B0-2---:R-:W-:Y:S02]  /*05b0*/  IADD3 R7, P0, PT, R2, UR4, RZ ;  /* 0x0000000402077c10 */ /* 0x005fe4000ff1e0ff */
[----:B------:R-:W-:Y:S01]  /*05c0*/  LEA.HI R5, R3, R3, RZ, 0x1 ;  /* 0x0000000303057211 */ /* 0x000fe200078f08ff */
[----:B------:R-:W-:-:S03]  /*05d0*/  USHF.R.S32.HI UR5, URZ, 0x1f, UR4 ;  /* 0x0000001fff057899 */ /* 0x000fc60008011404 */
[----:B------:R-:W-:-:S03]  /*05e0*/  LOP3.LUT R6, R5, 0xfffffffe, RZ, 0xc0, !PT ;  /* 0xfffffffe05067812 */ /* 0x000fc600078ec0ff */
[----:B------:R-:W-:Y:S02]  /*05f0*/  LEA.HI.X.SX32 R8, R2, UR5, 0x1, P0 ;  /* 0x0000000502087c11 */ /* 0x000fe400080f0eff */
[----:B------:R-:W-:Y:S01]  /*0600*/  IMAD.IADD R3, R3, 0x1, -R6 ;  /* 0x0000000103037824 */ /* 0x000fe200078e0a06 */
[----:B-1----:R-:W-:-:S04]  /*0610*/  LEA R4, P0, R7, UR10, 0x2 ;  /* 0x0000000a07047c11 */ /* 0x002fc8000f8010ff */
[----:B------:R-:W-:-:S05]  /*0620*/  LEA.HI.X R5, R7, UR11, R8, 0x2, P0 ;  /* 0x0000000b07057c11 */ /* 0x000fca00080f1408 */
[----:B------:R1:W-:Y:S04]  /*0630*/  STG.E desc[UR8][R4.64+-0x4], R3 ;  /* 0xfffffc0304007986 */ /* 0x0003e8000c101908 */
.L_x_6:
[----:B------:R-:W3:Y:S01]  /*0640*/  LDCU UR5, c[0x0][0x398] ;  /* 0x00007300ff0577ac */ /* 0x000ee20008000800 */
[----:B------:R-:W-:Y:S01]  /*0650*/  UMOV UR4, URZ ;  /* 0x000000ff00047c82 */ /* 0x000fe20008000000 */
[----:B---3--:R-:W-:Y:S02]  /*0660*/  UISETP.GE.U32.AND UP1, UPT, UR5, 0x10, UPT ;  /* 0x000000100500788c */ /* 0x008fe4000bf26070 */
[----:B------:R-:W-:-:S04]  /*0670*/  ULOP3.LUT UR6, UR5, 0xf, URZ, 0xc0, !UPT ;  /* 0x0000000f05067892 */ /* 0x000fc8000f8ec0ff */
[----:B------:R-:W-:-:S03]  /*0680*/  UISETP.NE.AND UP0, UPT, UR6, URZ, UPT ;  /* 0x000000ff0600728c */ /* 0x000fc6000bf05270 */
[----:B------:R-:W-:Y:S08]  /*0690*/  BRA.U !UP1, `(.L_x_8) ;  /* 0x0000000109a87547 */ /* 0x000ff0000b800000 */
[----:B------:R-:W-:-:S03]  /*06a0*/  ULOP3.LUT UR4, UR5, 0x7ffffff0, URZ, 0xc0, !UPT ;  /* 0x7ffffff005047892 */ /* 0x000fc6000f8ec0ff */
[----:B------:R-:W-:-:S09]  /*06b0*/  UMOV UR5, URZ ;  /* 0x000000ff00057c82 */ /* 0x000fd20008000000 */
.L_x_9:
[----:B01----:R-:W0:Y:S01]  /*06c0*/  LDC.64 R4, c[0x0][0x388] ;  /* 0x0000e200ff047b82 */ /* 0x003e220000000a00 */
[----:B----4-:R-:W-:-:S07]  /*06d0*/  IADD3 R3, PT, PT, R2, UR5, RZ ;  /* 0x0000000502037c10 */ /* 0x010fce000fffe0ff */
[----:B--2---:R-:W1:Y:S01]  /*06e0*/  LDC.64 R6, c[0x0][0x390] ;  /* 0x0000e400ff067b82 */ /* 0x004e620000000a00 */
[----:B0-----:R-:W-:-:S05]  /*06f0*/  IMAD.WIDE R4, R3, 0x4, R4 ;  /* 0x0000000403047825 */ /* 0x001fca00078e0204 */
[----:B------:R-:W2:Y:S01]  /*0700*/  LDG.E R9, desc[UR8][R4.64] ;  /* 0x0000000804097981 */ /* 0x000ea2000c1e1900 */
[----:B-1----:R-:W-:-:S05]  /*0710*/  IMAD.WIDE R6, R3, 0x4, R6 ;  /* 0x0000000403067825 */ /* 0x002fca00078e0206 */
[----:B--2---:R0:W-:Y:S04]  /*0720*/  STG.E desc[UR8][R6.64], R9 ;  /* 0x0000000906007986 */ /* 0x0041e8000c101908 */
[----:B------:R-:W2:Y:S04]  /*0730*/  LDG.E R3, desc[UR8][R4.64+0x4] ;  /* 0x0000040804037981 */ /* 0x000ea8000c1e1900 */
[----:B--2---:R1:W-:Y:S04]  /*0740*/  STG.E desc[UR8][R6.64+0x4], R3 ;  /* 0x0000040306007986 */ /* 0x0043e8000c101908 */
[----:B------:R-:W2:Y:S04]  /*0750*/  LDG.E R11, desc[UR8][R4.64+0x8] ;  /* 0x00000808040b7981 */ /* 0x000ea8000c1e1900 */
[----:B--2---:R2:W-:Y:S04]  /*0760*/  STG.E desc[UR8][R6.64+0x8], R11 ;  /* 0x0000080b06007986 */ /* 0x0045e8000c101908 */
[----:B------:R-:W3:Y:S04]  /*0770*/  LDG.E R13, desc[UR8][R4.64+0xc] ;  /* 0x00000c08040d7981 */ /* 0x000ee8000c1e1900 */
[----:B---3--:R3:W-:Y:S04]  /*0780*/  STG.E desc[UR8][R6.64+0xc], R13 ;  /* 0x00000c0d06007986 */ /* 0x0087e8000c101908 */
[----:B------:R-:W4:Y:S04]  /*0790*/  LDG.E R15, desc[UR8][R4.64+0x10] ;  /* 0x00001008040f7981 */ /* 0x000f28000c1e1900 */
[----:B----4-:R4:W-:Y:S04]  /*07a0*/  STG.E desc[UR8][R6.64+0x10], R15 ;  /* 0x0000100f06007986 */ /* 0x0109e8000c101908 */
[----:B------:R-:W5:Y:S04]  /*07b0*/  LDG.E R17, desc[UR8][R4.64+0x14] ;  /* 0x0000140804117981 */ /* 0x000f68000c1e1900 */
[----:B-----5:R5:W-:Y:S04]  /*07c0*/  STG.E desc[UR8][R6.64+0x14], R17 ;  /* 0x0000141106007986 */ /* 0x020be8000c101908 */
[----:B0-----:R-:W2:Y:S04]  /*07d0*/  LDG.E R9, desc[UR8][R4.64+0x18] ;  /* 0x0000180804097981 */ /* 0x001ea8000c1e1900 */
[----:B--2---:R0:W-:Y:S04]  /*07e0*/  STG.E desc[UR8][R6.64+0x18], R9 ;  /* 0x0000180906007986 */ /* 0x0041e8000c101908 */
[----:B-1----:R-:W2:Y:S04]  /*07f0*/  LDG.E R3, desc[UR8][R4.64+0x1c] ;  /* 0x00001c0804037981 */ /* 0x002ea8000c1e1900 */
[----:B--2---:R1:W-:Y:S04]  /*0800*/  STG.E desc[UR8][R6.64+0x1c], R3 ;  /* 0x00001c0306007986 */ /* 0x0043e8000c101908 */
[----:B------:R-:W2:Y:S04]  /*0810*/  LDG.E R11, desc[UR8][R4.64+0x20] ;  /* 0x00002008040b7981 */ /* 0x000ea8000c1e1900 */
[----:B--2---:R2:W-:Y:S04]  /*0820*/  STG.E desc[UR8][R6.64+0x20], R11 ;  /* 0x0000200b06007986 */ /* 0x0045e8000c101908 */
[----:B---3--:R-:W3:Y:S04]  /*0830*/  LDG.E R13, desc[UR8][R4.64+0x24] ;  /* 0x00002408040d7981 */ /* 0x008ee8000c1e1900 */
[----:B---3--:R3:W-:Y:S04]  /*0840*/  STG.E desc[UR8][R6.64+0x24], R13 ;  /* 0x0000240d06007986 */ /* 0x0087e8000c101908 */
[----:B----4-:R-:W4:Y:S04]  /*0850*/  LDG.E R15, desc[UR8][R4.64+0x28] ;  /* 0x00002808040f7981 */ /* 0x010f28000c1e1900 */
[----:B----4-:R4:W-:Y:S04]  /*0860*/  STG.E desc[UR8][R6.64+0x28], R15 ;  /* 0x0000280f06007986 */ /* 0x0109e8000c101908 */
[----:B-----5:R-:W5:Y:S04]  /*0870*/  LDG.E R17, desc[UR8][R4.64+0x2c] ;  /* 0x00002c0804117981 */ /* 0x020f68000c1e1900 */
[----:B-----5:R4:W-:Y:S04]  /*0880*/  STG.E desc[UR8][R6.64+0x2c], R17 ;  /* 0x00002c1106007986 */ /* 0x0209e8000c101908 */
[----:B0-----:R-:W5:Y:S04]  /*0890*/  LDG.E R9, desc[UR8][R4.64+0x30] ;  /* 0x0000300804097981 */ /* 0x001f68000c1e1900 */
[----:B-----5:R4:W-:Y:S04]  /*08a0*/  STG.E desc[UR8][R6.64+0x30], R9 ;  /* 0x0000300906007986 */ /* 0x0209e8000c101908 */
[----:B-1----:R-:W5:Y:S04]  /*08b0*/  LDG.E R3, desc[UR8][R4.64+0x34] ;  /* 0x0000340804037981 */ /* 0x002f68000c1e1900 */
[----:B-----5:R4:W-:Y:S04]  /*08c0*/  STG.E desc[UR8][R6.64+0x34], R3 ;  /* 0x0000340306007986 */ /* 0x0209e8000c101908 */
[----:B--2---:R-:W2:Y:S04]  /*08d0*/  LDG.E R11, desc[UR8][R4.64+0x38] ;  /* 0x00003808040b7981 */ /* 0x004ea8000c1e1900 */
[----:B--2---:R4:W-:Y:S04]  /*08e0*/  STG.E desc[UR8][R6.64+0x38], R11 ;  /* 0x0000380b06007986 */ /* 0x0049e8000c101908 */
[----:B---3--:R-:W2:Y:S01]  /*08f0*/  LDG.E R13, desc[UR8][R4.64+0x3c] ;  /* 0x00003c08040d7981 */ /* 0x008ea2000c1e1900 */
[----:B------:R-:W-:-:S04]  /*0900*/  UIADD3 UR5, UPT, UPT, UR5, 0x10, URZ ;  /* 0x0000001005057890 */ /* 0x000fc8000fffe0ff */
[----:B------:R-:W-:Y:S01]  /*0910*/  UISETP.NE.AND UP1, UPT, UR5, UR4, UPT ;  /* 0x000000040500728c */ /* 0x000fe2000bf25270 */
[----:B--2---:R4:W-:Y:S08]  /*0920*/  STG.E desc[UR8][R6.64+0x3c], R13 ;  /* 0x00003c0d06007986 */ /* 0x0049f0000c101908 */
[----:B------:R-:W-:Y:S05]  /*0930*/  BRA.U UP1, `(.L_x_9) ;  /* 0xfffffffd01607547 */ /* 0x000fea000b83ffff */
.L_x_8:
[----:B------:R-:W-:Y:S05]  /*0940*/  BRA.U !UP0, `(.L_x_3) ;  /* 0x0000000108e87547 */ /* 0x000fea000b800000 */
[----:B------:R-:W3:Y:S01]  /*0950*/  LDCU UR5, c[0x0][0x398] ;  /* 0x00007300ff0577ac */ /* 0x000ee20008000800 */
[----:B------:R-:W-:Y:S02]  /*0960*/  UISETP.GE.U32.AND UP0, UPT, UR6, 0x8, UPT ;  /* 0x000000080600788c */ /* 0x000fe4000bf06070 */
[----:B---3--:R-:W-:-:S04]  /*0970*/  ULOP3.LUT UR5, UR5, 0x7, URZ, 0xc0, !UPT ;  /* 0x0000000705057892 */ /* 0x008fc8000f8ec0ff */
[----:B------:R-:W-:-:S03]  /*0980*/  UISETP.NE.AND UP1, UPT, UR5, URZ, UPT ;  /* 0x000000ff0500728c */ /* 0x000fc6000bf25270 */
[----:B------:R-:W-:Y:S08]  /*0990*/  BRA.U !UP0, `(.L_x_10) ;  /* 0x0000000108587547 */ /* 0x000ff0000b800000 */
[----:B01----:R-:W0:Y:S01]  /*09a0*/  LDC.64 R4, c[0x0][0x388] ;  /* 0x0000e200ff047b82 */ /* 0x003e220000000a00 */
[----:B----4-:R-:W-:-:S07]  /*09b0*/  VIADD R3, R2, UR4 ;  /* 0x0000000402037c36 */ /* 0x010fce0008000000 */
        /* <DEDUP_REMOVED lines=15> */
[----:B0-----:R-:W2:Y:S04]  /*0ab0*/  LDG.E R9, desc[UR8][R4.64+0x18] ;  /* 0x0000180804097981 */ /* 0x001ea8000c1e1900 */
[----:B--2---:R3:W-:Y:S04]  /*0ac0*/  STG.E desc[UR8][R6.64+0x18], R9 ;  /* 0x0000180906007986 */ /* 0x0047e8000c101908 */
[----:B-1----:R-:W2:Y:S01]  /*0ad0*/  LDG.E R3, desc[UR8][R4.64+0x1c] ;  /* 0x00001c0804037981 */ /* 0x002ea2000c1e1900 */
[----:B------:R-:W-:-:S03]  /*0ae0*/  UIADD3 UR4, UPT, UPT, UR4, 0x8, URZ ;  /* 0x0000000804047890 */ /* 0x000fc6000fffe0ff */
[----:B--2---:R3:W-:Y:S09]  /*0af0*/  STG.E desc[UR8][R6.64+0x1c], R3 ;  /* 0x00001c0306007986 */ /* 0x0047f2000c101908 */
.L_x_10:
[----:B------:R-:W-:Y:S05]  /*0b00*/  BRA.U !UP1, `(.L_x_3) ;  /* 0x0000000109787547 */ /* 0x000fea000b800000 */
[----:B------:R-:W-:Y:S02]  /*0b10*/  UISETP.GE.U32.AND UP0, UPT, UR5, 0x4, UPT ;  /* 0x000000040500788c */ /* 0x000fe4000bf06070 */
[----:B------:R-:W-:-:S07]  /*0b20*/  UISETP.NE.AND UP1, UPT, UR7, URZ, UPT ;  /* 0x000000ff0700728c */ /* 0x000fce000bf25270 */
[----:B------:R-:W-:Y:S05]  /*0b30*/  BRA.U !UP0, `(.L_x_11) ;  /* 0x0000000108387547 */ /* 0x000fea000b800000 */
[----:B01----:R-:W0:Y:S01]  /*0b40*/  LDC.64 R4, c[0x0][0x388] ;  /* 0x0000e200ff047b82 */ /* 0x003e220000000a00 */
[----:B--234-:R-:W-:-:S07]  /*0b50*/  VIADD R9, R2, UR4 ;  /* 0x0000000402097c36 */ /* 0x01cfce0008000000 */
[----:B------:R-:W1:Y:S01]  /*0b60*/  LDC.64 R6, c[0x0][0x390] ;  /* 0x0000e400ff067b82 */ /* 0x000e620000000a00 */
        /* <DEDUP_REMOVED lines=8> */
[----:B------:R-:W2:Y:S01]  /*0bf0*/  LDG.E R13, desc[UR8][R4.64+0xc] ;  /* 0x00000c08040d7981 */ /* 0x000ea2000c1e1900 */
[----:B------:R-:W-:-:S03]  /*0c00*/  UIADD3 UR4, UPT, UPT, UR4, 0x4, URZ ;  /* 0x0000000404047890 */ /* 0x000fc6000fffe0ff */
[----:B--2---:R0:W-:Y:S09]  /*0c10*/  STG.E desc[UR8][R6.64+0xc], R13 ;  /* 0x00000c0d06007986 */ /* 0x0041f2000c101908 */
.L_x_11:
[----:B------:R-:W-:Y:S05]  /*0c20*/  BRA.U !UP1, `(.L_x_3) ;  /* 0x0000000109307547 */ /* 0x000fea000b800000 */
[----:B0-234-:R-:W0:Y:S01]  /*0c30*/  LDC.64 R10, c[0x0][0x390] ;  /* 0x0000e400ff0a7b82 */ /* 0x01de220000000a00 */
[----:B------:R-:W-:-:S07]  /*0c40*/  UMOV UR5, URZ ;  /* 0x000000ff00057c82 */ /* 0x000fce0008000000 */
[----:B------:R-:W2:Y:S02]  /*0c50*/  LDC.64 R8, c[0x0][0x388] ;  /* 0x0000e200ff087b82 */ /* 0x000ea40000000a00 */
.L_x_12:
[----:B0-----:R-:W-:-:S05]  /*0c60*/  IADD3 R7, PT, PT, R2, UR4, RZ ;  /* 0x0000000402077c10 */ /* 0x001fca000fffe0ff */
[----:B-12---:R-:W-:-:S06]  /*0c70*/  IMAD.WIDE R4, R7, 0x4, R8 ;  /* 0x0000000407047825 */ /* 0x006fcc00078e0208 */
[----:B------:R-:W2:Y:S01]  /*0c80*/  LDG.E R5, desc[UR8][R4.64] ;  /* 0x0000000804057981 */ /* 0x000ea2000c1e1900 */
[----:B0-----:R-:W-:Y:S01]  /*0c90*/  IMAD.WIDE R6, R7, 0x4, R10 ;  /* 0x0000000407067825 */ /* 0x001fe200078e020a */
[----:B------:R-:W-:Y:S02]  /*0ca0*/  UIADD3 UR5, UPT, UPT, UR5, 0x1, URZ ;  /* 0x0000000105057890 */ /* 0x000fe4000fffe0ff */
[----:B------:R-:W-:Y:S02]  /*0cb0*/  UIADD3 UR4, UPT, UPT, UR4, 0x1, URZ ;  /* 0x0000000104047890 */ /* 0x000fe4000fffe0ff */
[----:B------:R-:W-:Y:S01]  /*0cc0*/  UISETP.NE.AND UP0, UPT, UR5, UR7, UPT ;  /* 0x000000070500728c */ /* 0x000fe2000bf05270 */
[----:B--2---:R0:W-:Y:S08]  /*0cd0*/  STG.E desc[UR8][R6.64], R5 ;  /* 0x0000000506007986 */ /* 0x0041f0000c101908 */
[----:B------:R-:W-:Y:S05]  /*0ce0*/  BRA.U UP0, `(.L_x_12) ;  /* 0xfffffffd00dc7547 */ /* 0x000fea000b83ffff */
.L_x_3:
[----:B0-234-:R-:W0:Y:S01]  /*0cf0*/  LDC R7, c[0x0][0x398] ;  /* 0x0000e600ff077b82 */ /* 0x01de220000000800 */
[----:B------:R-:W1:Y:S01]  /*0d00*/  LDCU UR6, c[0x0][0x380] ;  /* 0x00007000ff0677ac */ /* 0x000e620008000800 */
[----:B------:R-:W2:Y:S06]  /*0d10*/  LDCU UR7, c[0x0][0x3a0] ;  /* 0x00007400ff0777ac */ /* 0x000eac0008000800 */
[----:B------:R-:W3:Y:S01]  /*0d20*/  S2UR UR5, SR_CgaCtaId ;  /* 0x00000000000579c3 */ /* 0x000ee20000008800 */
[----:B------:R-:W-:-:S07]  /*0d30*/  UMOV UR4, 0x400 ;  /* 0x0000040000047882 */ /* 0x000fce0000000000 */
[----:B------:R-:W4:Y:S01]  /*0d40*/  LDC.64 R12, c[0x0][0x390] ;  /* 0x0000e400ff0c7b82 */ /* 0x000f220000000a00 */
[----:B-1----:R-:W-:Y:S01]  /*0d50*/  VIADD R3, R2, UR6 ;  /* 0x0000000602037c36 */ /* 0x002fe20008000000 */
[----:B0-----:R-:W-:Y:S01]  /*0d60*/  ISETP.GE.AND P0, PT, R7, 0x1, PT ;  /* 0x000000010700780c */ /* 0x001fe20003f06270 */
[----:B---3--:R-:W-:Y:S02]  /*0d70*/  ULEA UR4, UR5, UR4, 0x18 ;  /* 0x0000000405047291 */ /* 0x008fe4000f8ec0ff */
[----:B--2---:R-:W-:Y:S01]  /*0d80*/  UIMAD UR5, UR7, UR6, URZ ;  /* 0x00000006070572a4 */ /* 0x004fe2000f8e02ff */
[----:B----4-:R-:W-:-:S03]  /*0d90*/  IMAD.WIDE R12, R3, 0x4, R12 ;  /* 0x00000004030c7825 */ /* 0x010fc600078e020c */
[----:B------:R-:W-:-:S06]  /*0da0*/  LEA R3, R0, UR4, 0x3 ;  /* 0x0000000400037c11 */ /* 0x000fcc000f8e18ff */
[----:B------:R-:W-:Y:S05]  /*0db0*/  @!P0 BRA `(.L_x_13) ;  /* 0x0000000800b08947 */ /* 0x000fea0003800000 */
[C---:B------:R-:W-:Y:S01]  /*0dc0*/  LOP3.LUT R11, R7.reuse, 0x7ffffff0, RZ, 0xc0, !PT ;  /* 0x7ffffff0070b7812 */ /* 0x040fe200078ec0ff */
[----:B------:R-:W-:Y:S02]  /*0dd0*/  IMAD R9, R0, R7, R7 ;  /* 0x0000000700097224 */ /* 0x000fe400078e0207 */
[----:B------:R-:W-:Y:S01]  /*0de0*/  HFMA2 R10, -RZ, RZ, 0, 0 ;  /* 0x00000000ff0a7431 */ /* 0x000fe200000001ff */
[C---:B------:R-:W-:Y:S01]  /*0df0*/  LOP3.LUT R4, R7.reuse, 0xf, RZ, 0xc0, !PT ;  /* 0x0000000f07047812 */ /* 0x040fe200078ec0ff */
[----:B------:R-:W-:Y:S01]  /*0e00*/  UPLOP3.LUT UP0, UPT, UPT, UPT, UPT, 0x80, 0x8 ;  /* 0x000000000008789c */ /* 0x000fe20003f0f070 */
[----:B------:R-:W-:Y:S01]  /*0e10*/  LOP3.LUT R5, R7, 0x7, RZ, 0xc0, !PT ;  /* 0x0000000707057812 */ /* 0x000fe200078ec0ff */
[----:B------:R-:W-:Y:S01]  /*0e20*/  VIADD R9, R9, 0xffffffff ;  /* 0xffffffff09097836 */ /* 0x000fe20000000000 */
[----:B------:R-:W-:Y:S01]  /*0e30*/  LOP3.LUT R6, R7, 0x3, RZ, 0xc0, !PT ;  /* 0x0000000307067812 */ /* 0x000fe200078ec0ff */
[----:B------:R-:W-:Y:S01]  /*0e40*/  VIADD R7, R2, 0xffffffff ;  /* 0xffffffff02077836 */ /* 0x000fe20000000000 */
[----:B------:R-:W-:Y:S01]  /*0e50*/  SHF.R.S32.HI R8, RZ, 0x1f, R2 ;  /* 0x0000001fff087819 */ /* 0x000fe20000011402 */
[----:B------:R-:W-:-:S07]  /*0e60*/  IMAD.MOV R11, RZ, RZ, -R11 ;  /* 0x000000ffff0b7224 */ /* 0x000fce00078e0a0b */
.L_x_19:
[----:B0-----:R-:W0:Y:S01]  /*0e70*/  LDCU UR4, c[0x0][0x398] ;  /* 0x00007300ff0477ac */ /* 0x001e220008000800 */
[----:B------:R1:W-:Y:S01]  /*0e80*/  STG.E desc[UR8][R12.64], R10 ;  /* 0x0000000a0c007986 */ /* 0x0003e2000c101908 */
[----:B------:R-:W-:Y:S01]  /*0e90*/  ISETP.NE.AND P0, PT, R4, RZ, PT ;  /* 0x000000ff0400720c */ /* 0x000fe20003f05270 */
[----:B------:R-:W2:Y:S01]  /*0ea0*/  LDCU UR10, c[0x0][0x398] ;  /* 0x00007300ff0a77ac */ /* 0x000ea20008000800 */
[----:B------:R-:W-:Y:S01]  /*0eb0*/  MOV R18, RZ ;  /* 0x000000ff00127202 */ /* 0x000fe20000000f00 */
[----:B------:R-:W-:Y:S02]  /*0ec0*/  UPLOP3.LUT UP1, UPT, UPT, UPT, UP0, 0x80, 0x8 ;  /* 0x000000000008789c */ /* 0x000fe40003f2f000 */
[----:B0-----:R-:W-:-:S03]  /*0ed0*/  UISETP.GE.U32.AND UP0, UPT, UR4, 0x10, UPT ;  /* 0x000000100400788c */ /* 0x001fc6000bf06070 */
[----:B------:R-:W-:Y:S01]  /*0ee0*/  UMOV UR4, 0x1 ;  /* 0x0000000100047882 */ /* 0x000fe20000000000 */
[----:B--2---:R-:W-:-:S05]  /*0ef0*/  IMAD.U32 R19, RZ, RZ, UR10 ;  /* 0x0000000aff137e24 */ /* 0x004fca000f8e00ff */
[----:B-1----:R-:W-:Y:S05]  /*0f00*/  BRA.U !UP0, `(.L_x_14) ;  /* 0x0000000508047547 */ /* 0x002fea000b800000 */
[----:B------:R-:W-:Y:S01]  /*0f10*/  IMAD.MOV.U32 R18, RZ, RZ, RZ ;  /* 0x000000ffff127224 */ /* 0x000fe200078e00ff */
[----:B------:R-:W-:Y:S01]  /*0f20*/  MOV R21, R9 ;  /* 0x0000000900157202 */ /* 0x000fe20000000f00 */
[----:B------:R-:W-:Y:S01]  /*0f30*/  IMAD.MOV.U32 R20, RZ, RZ, R11 ;  /* 0x000000ffff147224 */ /* 0x000fe200078e000b */
[----:B------:R-:W0:Y:S01]  /*0f40*/  LDCU.64 UR6, c[0x0][0x390] ;  /* 0x00007200ff0677ac */ /* 0x000e220008000a00 */
[----:B------:R-:W-:Y:S01]  /*0f50*/  IMAD.U32 R19, RZ, RZ, UR10 ;  /* 0x0000000aff137e24 */ /* 0x000fe2000f8e00ff */
[----:B------:R-:W-:-:S06]  /*0f60*/  UMOV UR4, 0x1 ;  /* 0x0000000100047882 */ /* 0x000fcc0000000000 */
.L_x_15:
[----:B------:R-:W1:Y:S02]  /*0f70*/  LDC.64 R14, c[0x0][0x390] ;  /* 0x0000e400ff0e7b82 */ /* 0x000e640000000a00 */
[----:B-1----:R-:W-:-:S05]  /*0f80*/  IMAD.WIDE R14, R21, 0x4, R14 ;  /* 0x00000004150e7825 */ /* 0x002fca00078e020e */
[----:B------:R-:W2:Y:S04]  /*0f90*/  LDG.E R25, desc[UR8][R14.64] ;  /* 0x000000080e197981 */ /* 0x000ea8000c1e1900 */
[----:B------:R-:W3:Y:S04]  /*0fa0*/  LDG.E R24, desc[UR8][R14.64+-0x4] ;  /* 0xfffffc080e187981 */ /* 0x000ee8000c1e1900 */
[----:B------:R-:W4:Y:S04]  /*0fb0*/  LDG.E R17, desc[UR8][R14.64+-0x8] ;  /* 0xfffff8080e117981 */ /* 0x000f28000c1e1900 */
[----:B------:R-:W5:Y:S04]  /*0fc0*/  LDG.E R16, desc[UR8][R14.64+-0xc] ;  /* 0xfffff4080e107981 */ /* 0x000f68000c1e1900 */
[----:B------:R-:W5:Y:S04]  /*0fd0*/  LDG.E R22, desc[UR8][R14.64+-0x10] ;  /* 0xfffff0080e167981 */ /* 0x000f68000c1e1900 */
[----:B------:R-:W5:Y:S04]  /*0fe0*/  LDG.E R23, desc[UR8][R14.64+-0x14] ;  /* 0xffffec080e177981 */ /* 0x000f68000c1e1900 */
[----:B------:R-:W5:Y:S01]  /*0ff0*/  LDG.E R27, desc[UR8][R14.64+-0x38] ;  /* 0xffffc8080e1b7981 */ /* 0x000f62000c1e1900 */
[----:B--2---:R-:W-:-:S03]  /*1000*/  IMAD R25, R25, UR4, R18 ;  /* 0x0000000419197c24 */ /* 0x004fc6000f8e0212 */
[----:B------:R-:W2:Y:S01]  /*1010*/  LDG.E R18, desc[UR8][R14.64+-0x18] ;  /* 0xffffe8080e127981 */ /* 0x000ea2000c1e1900 */
[----:B---3--:R-:W-:-:S05]  /*1020*/  IMAD R24, R24, UR4, RZ ;  /* 0x0000000418187c24 */ /* 0x008fca000f8e02ff */
[----:B------:R-:W-:Y:S02]  /*1030*/  LEA R26, R24, R25, 0x1 ;  /* 0x00000019181a7211 */ /* 0x000fe400078e08ff */
[----:B------:R-:W3:Y:S04]  /*1040*/  LDG.E R25, desc[UR8][R14.64+-0x1c] ;  /* 0xffffe4080e197981 */ /* 0x000ee8000c1e1900 */
[----:B------:R-:W3:Y:S01]  /*1050*/  LDG.E R24, desc[UR8][R14.64+-0x20] ;  /* 0xffffe0080e187981 */ /* 0x000ee2000c1e1900 */
[----:B----4-:R-:W-:Y:S02]  /*1060*/  IMAD R17, R17, UR4, RZ ;  /* 0x0000000411117c24 */ /* 0x010fe4000f8e02ff */
[----:B-----5:R-:W-:Y:S02]  /*1070*/  IMAD R16, R16, UR4, RZ ;  /* 0x0000000410107c24 */ /* 0x020fe4000f8e02ff */
[----:B------:R-:W-:-:S04]  /*1080*/  IMAD R17, R17, 0x4, R26 ;  /* 0x0000000411117824 */ /* 0x000fc800078e021a */
[----:B------:R-:W-:Y:S02]  /*1090*/  IMAD R16, R16, 0x8, R17 ;  /* 0x0000000810107824 */ /* 0x000fe400078e0211 */
[----:B------:R-:W-:Y:S02]  /*10a0*/  IMAD R17, R22, UR4, RZ ;  /* 0x0000000416117c24 */ /* 0x000fe4000f8e02ff */
[----:B------:R-:W-:Y:S01]  /*10b0*/  IMAD R23, R23, UR4, RZ ;  /* 0x0000000417177c24 */ /* 0x000fe2000f8e02ff */
[----:B------:R-:W4:Y:S02]  /*10c0*/  LDG.E R22, desc[UR8][R14.64+-0x28] ;  /* 0xffffd8080e167981 */ /* 0x000f24000c1e1900 */
[----:B------:R-:W-:-:S05]  /*10d0*/  LEA R16, R17, R16, 0x4 ;  /* 0x0000001011107211 */ /* 0x000fca00078e20ff */
[----:B------:R-:W-:Y:S02]  /*10e0*/  IMAD R16, R23, 0x20, R16 ;  /* 0x0000002017107824 */ /* 0x000fe400078e0210 */
[----:B------:R-:W5:Y:S01]  /*10f0*/  LDG.E R23, desc[UR8][R14.64+-0x34] ;  /* 0xffffcc080e177981 */ /* 0x000f62000c1e1900 */
[----:B--2---:R-:W-:-:S03]  /*1100*/  IMAD R17, R18, UR4, RZ ;  /* 0x0000000412117c24 */ /* 0x004fc6000f8e02ff */
[----:B------:R-:W2:Y:S01]  /*1110*/  LDG.E R18, desc[UR8][R14.64+-0x24] ;  /* 0xffffdc080e127981 */ /* 0x000ea2000c1e1900 */
[----:B------:R-:W-:Y:S02]  /*1120*/  IMAD R16, R17, 0x40, R16 ;  /* 0x0000004011107824 */ /* 0x000fe400078e0210 */
[----:B---3--:R-:W-:Y:S02]  /*1130*/  IMAD R25, R25, UR4, RZ ;  /* 0x0000000419197c24 */ /* 0x008fe4000f8e02ff */
[----:B------:R-:W-:-:S03]  /*1140*/  IMAD R17, R24, UR4, RZ ;  /* 0x0000000418117c24 */ /* 0x000fc6000f8e02ff */
[----:B------:R-:W-:Y:S01]  /*1150*/  LEA R16, R25, R16, 0x7 ;  /* 0x0000001019107211 */ /* 0x000fe200078e38ff */
[----:B------:R-:W3:Y:S04]  /*1160*/  LDG.E R24, desc[UR8][R14.64+-0x30] ;  /* 0xffffd0080e187981 */ /* 0x000ee8000c1e1900 */
[----:B------:R-:W3:Y:S01]  /*1170*/  LDG.E R25, desc[UR8][R14.64+-0x2c] ;  /* 0xffffd4080e197981 */ /* 0x000ee2000c1e1900 */
[----:B------:R-:W-:Y:S01]  /*1180*/  IMAD R26, R17, 0x100, R16 ;  /* 0x00000100111a7824 */ /* 0x000fe200078e0210 */
[----:B------:R-:W-:-:S04]  /*1190*/  IADD3 R17, P1, PT, R2, R19, RZ ;  /* 0x0000001302117210 */ /* 0x000fc80007f3e0ff */
[----:B------:R-:W-:Y:S02]  /*11a0*/  LEA.HI.X.SX32 R28, R19, R8, 0x1, P1 ;  /* 0x00000008131c7211 */ /* 0x000fe400008f0eff */
[----:B0-----:R-:W-:-:S04]  /*11b0*/  LEA R16, P1, R17, UR6, 0x2 ;  /* 0x0000000611107c11 */ /* 0x001fc8000f8210ff */
[----:B------:R-:W-:-:S05]  /*11c0*/  LEA.HI.X R17, R17, UR7, R28, 0x2, P1 ;  /* 0x0000000711117c11 */ /* 0x000fca00088f141c */
[----:B------:R-:W3:Y:S01]  /*11d0*/  LDG.E R16, desc[UR8][R16.64+-0x40] ;  /* 0xffffc00810107981 */ /* 0x000ee2000c1e1900 */
[----:B----4-:R-:W-:Y:S01]  /*11e0*/  IMAD R22, R22, UR4, RZ ;  /* 0x0000000416167c24 */ /* 0x010fe2000f8e02ff */
[----:B------:R-:W-:Y:S01]  /*11f0*/  IADD3 R20, PT, PT, R20, 0x10, RZ ;  /* 0x0000001014147810 */ /* 0x000fe20007ffe0ff */
[----:B-----5:R-:W-:-:S03]  /*1200*/  IMAD R23, R23, UR4, RZ ;  /* 0x0000000417177c24 */ /* 0x020fc6000f8e02ff */
[----:B------:R-:W-:Y:S01]  /*1210*/  ISETP.NE.AND P1, PT, R20, RZ, PT ;  /* 0x000000ff1400720c */ /* 0x000fe20003f25270 */
[----:B------:R-:W-:Y:S02]  /*1220*/  IMAD R27, R27, UR4, RZ ;  /* 0x000000041b1b7c24 */ /* 0x000fe4000f8e02ff */
[----:B------:R-:W-:Y:S02]  /*1230*/  VIADD R19, R19, 0xfffffff0 ;  /* 0xfffffff013137836 */ /* 0x000fe40000000000 */
[----:B------:R-:W-:Y:S02]  /*1240*/  VIADD R21, R21, 0xfffffff0 ;  /* 0xfffffff015157836 */ /* 0x000fe40000000000 */
[----:B--2---:R-:W-:-:S04]  /*1250*/  IMAD R29, R18, UR4, RZ ;  /* 0x00000004121d7c24 */ /* 0x004fc8000f8e02ff */
[----:B------:R-:W-:-:S05]  /*1260*/  IMAD R26, R29, 0x200, R26 ;  /* 0x000002001d1a7824 */ /* 0x000fca00078e021a */
[----:B------:R-:W-:Y:S01]  /*1270*/  LEA R22, R22, R26, 0xa ;  /* 0x0000001a16167211 */ /* 0x000fe200078e50ff */
[----:B---3--:R-:W-:Y:S02]  /*1280*/  IMAD R29, R24, UR4, RZ ;  /* 0x00000004181d7c24 */ /* 0x008fe4000f8e02ff */
[----:B------:R-:W-:-:S04]  /*1290*/  IMAD R25, R25, UR4, RZ ;  /* 0x0000000419197c24 */ /* 0x000fc8000f8e02ff */
[----:B------:R-:W-:-:S04]  /*12a0*/  IMAD R22, R25, 0x800, R22 ;  /* 0x0000080019167824 */ /* 0x000fc800078e0216 */
[----:B------:R-:W-:-:S04]  /*12b0*/  IMAD R22, R29, 0x1000, R22 ;  /* 0x000010001d167824 */ /* 0x000fc800078e0216 */
[----:B------:R-:W-:-:S04]  /*12c0*/  IMAD R22, R23, 0x2000, R22 ;  /* 0x0000200017167824 */ /* 0x000fc800078e0216 */
[----:B------:R-:W-:Y:S02]  /*12d0*/  IMAD R22, R27, 0x4000, R22 ;  /* 0x000040001b167824 */ /* 0x000fe400078e0216 */
[----:B------:R-:W-:Y:S01]  /*12e0*/  IMAD R15, R16, UR4, RZ ;  /* 0x00000004100f7c24 */ /* 0x000fe2000f8e02ff */
[----:B------:R-:W-:-:S04]  /*12f0*/  USHF.L.U32 UR4, UR4, 0x10, URZ ;  /* 0x0000001004047899 */ /* 0x000fc800080006ff */
[----:B------:R-:W-:Y:S01]  /*1300*/  LEA R18, R15, R22, 0xf ;  /* 0x000000160f127211 */ /* 0x000fe200078e78ff */
[----:B------:R-:W-:Y:S07]  /*1310*/  @P1 BRA `(.L_x_15) ;  /* 0xfffffffc00141947 */ /* 0x000fee000383ffff */
.L_x_14:
[----:B------:R-:W-:Y:S05]  /*1320*/  @!P0 BRA `(.L_x_16) ;  /* 0x0000000400388947 */ /* 0x000fea0003800000 */
[----:B------:R-:W-:Y:S02]  /*1330*/  IADD3 R14, PT, PT, R4, -0x1, RZ ;  /* 0xffffffff040e7810 */ /* 0x000fe40007ffe0ff */
[----:B------:R-:W-:Y:S02]  /*1340*/  ISETP.NE.AND P0, PT, R5, RZ, PT ;  /* 0x000000ff0500720c */ /* 0x000fe40003f05270 */
[----:B------:R-:W-:-:S13]  /*1350*/  ISETP.GE.U32.AND P1, PT, R14, 0x7, PT ;  /* 0x000000070e00780c */ /* 0x000fda0003f26070 */
[----:B------:R-:W-:Y:S05]  /*1360*/  @!P1 BRA `(.L_x_17) ;  /* 0x0000000000849947 */ /* 0x000fea0003800000 */
[----:B------:R-:W0:Y:S01]  /*1370*/  LDC.64 R14, c[0x0][0x390] ;  /* 0x0000e400ff0e7b82 */ /* 0x000e220000000a00 */
[----:B------:R-:W-:Y:S01]  /*1380*/  IMAD.IADD R17, R7, 0x1, R19 ;  /* 0x0000000107117824 */ /* 0x000fe200078e0213 */
[----:B------:R-:W1:Y:S03]  /*1390*/  LDCU.64 UR6, c[0x0][0x390] ;  /* 0x00007200ff0677ac */ /* 0x000e660008000a00 */
[----:B0-----:R-:W-:-:S05]  /*13a0*/  IMAD.WIDE R14, R17, 0x4, R14 ;  /* 0x00000004110e7825 */ /* 0x001fca00078e020e */
[----:B------:R-:W2:Y:S04]  /*13b0*/  LDG.E R27, desc[UR8][R14.64] ;  /* 0x000000080e1b7981 */ /* 0x000ea8000c1e1900 */
[----:B------:R-:W3:Y:S04]  /*13c0*/  LDG.E R25, desc[UR8][R14.64+-0x4] ;  /* 0xfffffc080e197981 */ /* 0x000ee8000c1e1900 */
[----:B------:R-:W4:Y:S01]  /*13d0*/  LDG.E R24, desc[UR8][R14.64+-0x8] ;  /* 0xfffff8080e187981 */ /* 0x000f22000c1e1900 */
[----:B------:R-:W-:-:S03]  /*13e0*/  IADD3 R17, P1, PT, R2, R19, RZ ;  /* 0x0000001302117210 */ /* 0x000fc60007f3e0ff */
[----:B------:R-:W5:Y:S01]  /*13f0*/  LDG.E R22, desc[UR8][R14.64+-0xc] ;  /* 0xfffff4080e167981 */ /* 0x000f62000c1e1900 */
[----:B------:R-:W-:Y:S02]  /*1400*/  LEA.HI.X.SX32 R20, R19, R8, 0x1, P1 ;  /* 0x0000000813147211 */ /* 0x000fe400008f0eff */
[C---:B-1----:R-:W-:Y:S01]  /*1410*/  LEA R16, P1, R17.reuse, UR6, 0x2 ;  /* 0x0000000611107c11 */ /* 0x042fe2000f8210ff */
[----:B------:R-:W5:Y:S03]  /*1420*/  LDG.E R21, desc[UR8][R14.64+-0x10] ;  /* 0xfffff0080e157981 */ /* 0x000f66000c1e1900 */
[----:B------:R-:W-:Y:S01]  /*1430*/  LEA.HI.X R17, R17, UR7, R20, 0x2, P1 ;  /* 0x0000000711117c11 */ /* 0x000fe200088f1414 */
[----:B------:R-:W5:Y:S04]  /*1440*/  LDG.E R23, desc[UR8][R14.64+-0x18] ;  /* 0xffffe8080e177981 */ /* 0x000f68000c1e1900 */
[----:B------:R-:W5:Y:S04]  /*1450*/  LDG.E R20, desc[UR8][R14.64+-0x14] ;  /* 0xffffec080e147981 */ /* 0x000f68000c1e1900 */
[----:B------:R-:W5:Y:S01]  /*1460*/  LDG.E R16, desc[UR8][R16.64+-0x20] ;  /* 0xffffe00810107981 */ /* 0x000f62000c1e1900 */
[----:B------:R-:W-:-:S02]  /*1470*/  VIADD R19, R19, 0xfffffff8 ;  /* 0xfffffff813137836 */ /* 0x000fc40000000000 */
[----:B--2---:R-:W-:Y:S02]  /*1480*/  IMAD R27, R27, UR4, R18 ;  /* 0x000000041b1b7c24 */ /* 0x004fe4000f8e0212 */
[----:B---3--:R-:W-:Y:S02]  /*1490*/  IMAD R18, R25, UR4, RZ ;  /* 0x0000000419127c24 */ /* 0x008fe4000f8e02ff */
[----:B----4-:R-:W-:Y:S02]  /*14a0*/  IMAD R25, R24, UR4, RZ ;  /* 0x0000000418197c24 */ /* 0x010fe4000f8e02ff */
[----:B------:R-:W-:Y:S02]  /*14b0*/  IMAD R18, R18, 0x2, R27 ;  /* 0x0000000212127824 */ /* 0x000fe400078e021b */
[----:B-----5:R-:W-:-:S03]  /*14c0*/  IMAD R27, R22, UR4, RZ ;  /* 0x00000004161b7c24 */ /* 0x020fc6000f8e02ff */
[----:B------:R-:W-:Y:S01]  /*14d0*/  LEA R18, R25, R18, 0x2 ;  /* 0x0000001219127211 */ /* 0x000fe200078e10ff */
[----:B------:R-:W-:-:S04]  /*14e0*/  IMAD R21, R21, UR4, RZ ;  /* 0x0000000415157c24 */ /* 0x000fc8000f8e02ff */
[----:B------:R-:W-:Y:S02]  /*14f0*/  IMAD R18, R27, 0x8, R18 ;  /* 0x000000081b127824 */ /* 0x000fe400078e0212 */
[----:B------:R-:W-:Y:S02]  /*1500*/  IMAD R25, R20, UR4, RZ ;  /* 0x0000000414197c24 */ /* 0x000fe4000f8e02ff */
[----:B------:R-:W-:Y:S02]  /*1510*/  IMAD R18, R21, 0x10, R18 ;  /* 0x0000001015127824 */ /* 0x000fe400078e0212 */
[----:B------:R-:W-:-:S03]  /*1520*/  IMAD R23, R23, UR4, RZ ;  /* 0x0000000417177c24 */ /* 0x000fc6000f8e02ff */
[----:B------:R-:W-:Y:S01]  /*1530*/  LEA R18, R25, R18, 0x5 ;  /* 0x0000001219127211 */ /* 0x000fe200078e28ff */
[----:B------:R-:W-:-:S04]  /*1540*/  IMAD R15, R16, UR4, RZ ;  /* 0x00000004100f7c24 */ /* 0x000fc8000f8e02ff */
[----:B------:R-:W-:Y:S01]  /*1550*/  IMAD R18, R23, 0x40, R18 ;  /* 0x0000004017127824 */ /* 0x000fe200078e0212 */
[----:B------:R-:W-:-:S04]  /*1560*/  USHF.L.U32 UR4, UR4, 0x8, URZ ;  /* 0x0000000804047899 */ /* 0x000fc800080006ff */
[----:B------:R-:W-:-:S08]  /*1570*/  LEA R18, R15, R18, 0x7 ;  /* 0x000000120f127211 */ /* 0x000fd000078e38ff */
.L_x_17:
[----:B------:R-:W-:Y:S05]  /*1580*/  @!P0 BRA `(.L_x_16) ;  /* 0x0000000000a08947 */ /* 0x000fea0003800000 */
[----:B------:R-:W-:Y:S01]  /*1590*/  VIADD R14, R5, 0xffffffff ;  /* 0xffffffff050e7836 */ /* 0x000fe20000000000 */
[----:B------:R-:W-:-:S04]  /*15a0*/  ISETP.NE.AND P0, PT, R6, RZ, PT ;  /* 0x000000ff0600720c */ /* 0x000fc80003f05270 */
[----:B------:R-:W-:-:S13]  /*15b0*/  ISETP.GE.U32.AND P1, PT, R14, 0x3, PT ;  /* 0x000000030e00780c */ /* 0x000fda0003f26070 */
[----:B------:R-:W-:Y:S05]  /*15c0*/  @!P1 BRA `(.L_x_18) ;  /* 0x0000000000549947 */ /* 0x000fea0003800000 */
[----:B------:R-:W0:Y:S01]  /*15d0*/  LDC.64 R14, c[0x0][0x390] ;  /* 0x0000e400ff0e7b82 */ /* 0x000e220000000a00 */
[----:B------:R-:W1:Y:S01]  /*15e0*/  LDCU.64 UR6, c[0x0][0x390] ;  /* 0x00007200ff0677ac */ /* 0x000e620008000a00 */
[-C--:B------:R-:W-:Y:S02]  /*15f0*/  IADD3 R17, PT, PT, R7, R19.reuse, RZ ;  /* 0x0000001307117210 */ /* 0x080fe40007ffe0ff */
[----:B------:R-:W-:-:S03]  /*1600*/  IADD3 R22, P1, PT, R2, R19, RZ ;  /* 0x0000001302167210 */ /* 0x000fc60007f3e0ff */
[----:B0-----:R-:W-:Y:S01]  /*1610*/  IMAD.WIDE R14, R17, 0x4, R14 ;  /* 0x00000004110e7825 */ /* 0x001fe200078e020e */
[----:B------:R-:W-:Y:S02]  /*1620*/  LEA.HI.X.SX32 R17, R19, R8, 0x1, P1 ;  /* 0x0000000813117211 */ /* 0x000fe400008f0eff */
[C---:B-1----:R-:W-:Y:S02]  /*1630*/  LEA R16, P1, R22.reuse, UR6, 0x2 ;  /* 0x0000000616107c11 */ /* 0x042fe4000f8210ff */
[----:B------:R-:W2:Y:S04]  /*1640*/  LDG.E R21, desc[UR8][R14.64] ;  /* 0x000000080e157981 */ /* 0x000ea8000c1e1900 */
[----:B------:R-:W3:Y:S01]  /*1650*/  LDG.E R20, desc[UR8][R14.64+-0x4] ;  /* 0xfffffc080e147981 */ /* 0x000ee2000c1e1900 */
[----:B------:R-:W-:-:S03]  /*1660*/  LEA.HI.X R17, R22, UR7, R17, 0x2, P1 ;  /* 0x0000000716117c11 */ /* 0x000fc600088f1411 */
[----:B------:R-:W4:Y:S04]  /*1670*/  LDG.E R22, desc[UR8][R14.64+-0x8] ;  /* 0xfffff8080e167981 */ /* 0x000f28000c1e1900 */
[----:B------:R-:W5:Y:S01]  /*1680*/  LDG.E R16, desc[UR8][R16.64+-0x10] ;  /* 0xfffff00810107981 */ /* 0x000f62000c1e1900 */
[----:B------:R-:W-:Y:S01]  /*1690*/  IADD3 R19, PT, PT, R19, -0x4, RZ ;  /* 0xfffffffc13137810 */ /* 0x000fe20007ffe0ff */
[----:B--2---:R-:W-:Y:S02]  /*16a0*/  IMAD R21, R21, UR4, R18 ;  /* 0x0000000415157c24 */ /* 0x004fe4000f8e0212 */
[----:B---3--:R-:W-:Y:S02]  /*16b0*/  IMAD R20, R20, UR4, RZ ;  /* 0x0000000414147c24 */ /* 0x008fe4000f8e02ff */
[----:B----4-:R-:W-:-:S02]  /*16c0*/  IMAD R23, R22, UR4, RZ ;  /* 0x0000000416177c24 */ /* 0x010fc4000f8e02ff */
[----:B------:R-:W-:Y:S02]  /*16d0*/  IMAD R20, R20, 0x2, R21 ;  /* 0x0000000214147824 */ /* 0x000fe400078e0215 */
[----:B-----5:R-:W-:Y:S01]  /*16e0*/  IMAD R18, R16, UR4, RZ ;  /* 0x0000000410127c24 */ /* 0x020fe2000f8e02ff */
[----:B------:R-:W-:Y:S01]  /*16f0*/  USHF.L.U32 UR4, UR4, 0x4, URZ ;  /* 0x0000000404047899 */ /* 0x000fe200080006ff */
[----:B------:R-:W-:-:S05]  /*1700*/  IMAD R23, R23, 0x4, R20 ;  /* 0x0000000417177824 */ /* 0x000fca00078e0214 */
[----:B------:R-:W-:-:S07]  /*1710*/  LEA R18, R18, R23, 0x3 ;  /* 0x0000001712127211 */ /* 0x000fce00078e18ff */
.L_x_18:
[----:B------:R-:W-:Y:S05]  /*1720*/  @!P0 BRA `(.L_x_16) ;  /* 0x0000000000388947 */ /* 0x000fea0003800000 */
[----:B------:R-:W0:Y:S01]  /*1730*/  LDC.64 R14, c[0x0][0x390] ;  /* 0x0000e400ff0e7b82 */ /* 0x000e220000000a00 */
[----:B------:R-:W-:-:S04]  /*1740*/  IMAD.IADD R19, R7, 0x1, R19 ;  /* 0x0000000107137824 */ /* 0x000fc800078e0213 */
[----:B0-----:R-:W-:-:S05]  /*1750*/  IMAD.WIDE R14, R19, 0x4, R14 ;  /* 0x00000004130e7825 */ /* 0x001fca00078e020e */
[----:B------:R-:W2:Y:S01]  /*1760*/  LDG.E R17, desc[UR8][R14.64] ;  /* 0x000000080e117981 */ /* 0x000ea2000c1e1900 */
[----:B------:R-:W-:Y:S01]  /*1770*/  ISETP.NE.AND P0, PT, R6, 0x1, PT ;  /* 0x000000010600780c */ /* 0x000fe20003f05270 */
[----:B--2---:R-:W-:-:S12]  /*1780*/  IMAD R18, R17, UR4, R18 ;  /* 0x0000000411127c24 */ /* 0x004fd8000f8e0212 */
[----:B------:R-:W-:Y:S05]  /*1790*/  @!P0 BRA `(.L_x_16) ;  /* 0x00000000001c8947 */ /* 0x000fea0003800000 */
[----:B------:R-:W-:Y:S01]  /*17a0*/  ISETP.NE.AND P0, PT, R6, 0x2, PT ;  /* 0x000000020600780c */ /* 0x000fe20003f05270 */
[----:B------:R-:W2:-:S12]  /*17b0*/  LDG.E R16, desc[UR8][R14.64+-0x4] ;  /* 0xfffffc080e107981 */ /* 0x000e98000c1e1900 */
[----:B------:R-:W3:Y:S01]  /*17c0*/  @P0 LDG.E R19, desc[UR8][R14.64+-0x8] ;  /* 0xfffff8080e130981 */ /* 0x000ee2000c1e1900 */
[----:B--2---:R-:W-:-:S05]  /*17d0*/  IMAD R17, R16, UR4, RZ ;  /* 0x0000000410117c24 */ /* 0x004fca000f8e02ff */
[----:B------:R-:W-:Y:S01]  /*17e0*/  LEA R18, R17, R18, 0x1 ;  /* 0x0000001211127211 */ /* 0x000fe200078e08ff */
[----:B---3--:R-:W-:-:S04]  /*17f0*/  @P0 IMAD R19, R19, UR4, RZ ;  /* 0x0000000413130c24 */ /* 0x008fc8000f8e02ff */
[----:B------:R-:W-:-:S07]  /*1800*/  @P0 IMAD R18, R19, 0x4, R18 ;  /* 0x0000000413120824 */ /* 0x000fce00078e0212 */
.L_x_16:
[----:B------:R-:W-:Y:S01]  /*1810*/  LEA R15, R10, R3, 0x2 ;  /* 0x000000030a0f7211 */ /* 0x000fe200078e10ff */
[----:B------:R-:W-:Y:S01]  /*1820*/  IMAD.MOV.U32 R10, RZ, RZ, 0x1 ;  /* 0x00000001ff0a7424 */ /* 0x000fe200078e00ff */
[----:B------:R-:W-:-:S03]  /*1830*/  UPLOP3.LUT UP0, UPT, UPT, UPT, UPT, 0x40, 0x4 ;  /* 0x000000000004789c */ /* 0x000fc60003f0e870 */
[----:B------:R0:W-:Y:S01]  /*1840*/  STS [R15], R18 ;  /* 0x000000120f007388 */ /* 0x0001e20000000800 */
[----:B------:R-:W-:Y:S07]  /*1850*/  BRA.U UP1, `(.L_x_19) ;  /* 0xfffffff501847547 */ /* 0x000fee000b83ffff */
[----:B------:R1:W2:Y:S01]  /*1860*/  LDS.64 R4, [R3] ;  /* 0x0000000003047984 */ /* 0x0002a20000000a00 */
[----:B------:R-:W-:Y:S05]  /*1870*/  BRA `(.L_x_20) ;  /* 0x0000000000107947 */ /* 0x000fea0003800000 */
.L_x_13:
[----:B------:R-:W-:Y:S01]  /*1880*/  HFMA2 R7, -RZ, RZ, 0, 5.9604644775390625e-08 ;  /* 0x00000001ff077431 */ /* 0x000fe200000001ff */
[----:B------:R3:W-:Y:S01]  /*1890*/  STS.64 [R3], RZ ;  /* 0x000000ff03007388 */ /* 0x0007e20000000a00 */
[----:B------:R-:W-:-:S03]  /*18a0*/  CS2R R4, SRZ ;  /* 0x0000000000047805 */ /* 0x000fc6000001ff00 */
[----:B------:R3:W-:Y:S04]  /*18b0*/  STG.E desc[UR8][R12.64], R7 ;  /* 0x000000070c007986 */ /* 0x0007e8000c101908 */
.L_x_20:
[----:B-1-3--:R-:W1:Y:S01]  /*18c0*/  LDC.64 R2, c[0x0][0x3a8] ;  /* 0x0000ea00ff027b82 */ /* 0x00ae620000000a00 */
[----:B------:R-:W-:-:S05]  /*18d0*/  VIADD R7, R0, UR5 ;  /* 0x0000000500077c36 */ /* 0x000fca0008000000 */
[----:B------:R-:W-:-:S05]  /*18e0*/  SHF.L.U32 R7, R7, 0x1, RZ ;  /* 0x0000000107077819 */ /* 0x000fca00000006ff */
[----:B-1----:R-:W-:-:S05]  /*18f0*/  IMAD.WIDE R2, R7, 0x4, R2 ;  /* 0x0000000407027825 */ /* 0x002fca00078e0202 */
[----:B--2---:R-:W-:Y:S04]  /*1900*/  STG.E desc[UR8][R2.64], R4 ;  /* 0x0000000402007986 */ /* 0x004fe8000c101908 */
[----:B------:R-:W-:Y:S01]  /*1910*/  STG.E desc[UR8][R2.64+0x4], R5 ;  /* 0x0000040502007986 */ /* 0x000fe2000c101908 */
[----:B------:R-:W-:Y:S05]  /*1920*/  EXIT ;  /* 0x000000000000794d */ /* 0x000fea0003800000 */
.L_x_21:
        /* <DEDUP_REMOVED lines=13> */
.L_x_30:


//--------------------- .text._Z18findMaxIndexKernelP7double2PiPdiiS1_ --------------------------
	.section	.text._Z18findMaxIndexKernelP7double2PiPdiiS1_,"ax",@progbits
	.align	128
        .global         _Z18findMaxIndexKernelP7double2PiPdiiS1_
        .type           _Z18findMaxIndexKernelP7double2PiPdiiS1_,@function
        .size           _Z18findMaxIndexKernelP7double2PiPdiiS1_,(.L_x_31 - _Z18findMaxIndexKernelP7double2PiPdiiS1_)
        .other          _Z18findMaxIndexKernelP7double2PiPdiiS1_,@"STO_CUDA_ENTRY STV_DEFAULT"
_Z18findMaxIndexKernelP7double2PiPdiiS1_:
.text._Z18findMaxIndexKernelP7double2PiPdiiS1_:
[----:B------:R-:W-:Y:S01]  /*0000*/  LDC R1, c[0x0][0x37c] ;  /* 0x0000df00ff017b82 */ /* 0x000fe20000000800 */
[----:B------:R-:W0:Y:S07]  /*0010*/  S2R R17, SR_TID.X ;  /* 0x0000000000117919 */ /* 0x000e2e0000002100 */
[----:B------:R-:W0:Y:S01]  /*0020*/  S2UR UR4, SR_CTAID.X ;  /* 0x00000000000479c3 */ /* 0x000e220000002500 */
[----:B------:R-:W1:Y:S01]  /*0030*/  LDCU UR5, c[0x0][0x398] ;  /* 0x00007300ff0577ac */ /* 0x000e620008000800 */
[----:B------:R-:W2:Y:S06]  /*0040*/  LDCU.64 UR8, c[0x0][0x358] ;  /* 0x00006b00ff0877ac */ /* 0x000eac0008000a00 */
[----:B------:R-:W0:Y:S02]  /*0050*/  LDC R12, c[0x0][0x360] ;  /* 0x0000d800ff0c7b82 */ /* 0x000e240000000800 */
[----:B0-----:R-:W-:-:S05]  /*0060*/  IMAD R13, R12, UR4, R17 ;  /* 0x000000040c0d7c24 */ /* 0x001fca000f8e0211 */
[----:B-1----:R-:W-:-:S13]  /*0070*/  ISETP.GE.AND P0, PT, R13, UR5, PT ;  /* 0x000000050d007c0c */ /* 0x002fda000bf06270 */
[----:B------:R-:W0:Y:S02]  /*0080*/  @!P0 LDC.64 R4, c[0x0][0x380] ;  /* 0x0000e000ff048b82 */ /* 0x000e240000000a00 */
[----:B0-----:R-:W-:-:S06]  /*0090*/  @!P0 IMAD.WIDE R4, R13, 0x10, R4 ;  /* 0x000000100d048825 */ /* 0x001fcc00078e0204 */
[----:B--2---:R-:W2:Y:S01]  /*00a0*/  @!P0 LDG.E.128 R4, desc[UR8][R4.64] ;  /* 0x0000000804048981 */ /* 0x004ea2000c1e1d00 */
[----:B------:R-:W0:Y:S01]  /*00b0*/  S2UR UR6, SR_CgaCtaId ;  /* 0x00000000000679c3 */ /* 0x000e220000008800 */
[----:B------:R-:W-:Y:S01]  /*00c0*/  UMOV UR4, 0x400 ;  /* 0x0000040000047882 */ /* 0x000fe20000000000 */
[----:B------:R-:W-:Y:S01]  /*00d0*/  CS2R R10, SRZ ;  /* 0x00000000000a7805 */ /* 0x000fe2000001ff00 */
[----:B------:R-:W-:Y:S01]  /*00e0*/  UIADD3 UR5, UPT, UPT, UR4, 0x4000, URZ ;  /* 0x0000400004057890 */ /* 0x000fe2000fffe0ff */
[----:B------:R-:W-:Y:S02]  /*00f0*/  @P0 IMAD.MOV.U32 R8, RZ, RZ, 0x0 ;  /* 0x00000000ff080424 */ /* 0x000fe400078e00ff */
[----:B------:R-:W-:Y:S02]  /*0100*/  @P0 IMAD.MOV.U32 R9, RZ, RZ, -0x3fa74000 ;  /* 0xc058c000ff090424 */ /* 0x000fe400078e00ff */
[----:B------:R-:W-:Y:S01]  /*0110*/  @P0 IMAD.MOV.U32 R3, RZ, RZ, -0x1 ;  /* 0xffffffffff030424 */ /* 0x000fe200078e00ff */
[----:B0-----:R-:W-:-:S02]  /*0120*/  ULEA UR4, UR6, UR4, 0x18 ;  /* 0x0000000406047291 */ /* 0x001fc4000f8ec0ff */
[----:B------:R-:W-:-:S04]  /*0130*/  ULEA UR5, UR6, UR5, 0x18 ;  /* 0x0000000506057291 */ /* 0x000fc8000f8ec0ff */
[C---:B------:R-:W-:Y:S02]  /*0140*/  LEA R15, R17.reuse, UR4, 0x4 ;  /* 0x00000004110f7c11 */ /* 0x040fe4000f8e20ff */
[----:B------:R-:W-:-:S03]  /*0150*/  LEA R0, R17, UR5, 0x2 ;  /* 0x0000000511007c11 */ /* 0x000fc6000f8e10ff */
[----:B--2---:R0:W-:Y:S04]  /*0160*/  @!P0 STS.128 [R15], R4 ;  /* 0x000000040f008388 */ /* 0x0041e80000000c00 */
[----:B------:R0:W-:Y:S04]  /*0170*/  @!P0 STS [R0], R13 ;  /* 0x0000000d00008388 */ /* 0x0001e80000000800 */
[----:B------:R0:W-:Y:S04]  /*0180*/  @P0 STS.128 [R15], R8 ;  /* 0x000000080f000388 */ /* 0x0001e80000000c00 */
[----:B------:R0:W-:Y:S01]  /*0190*/  @P0 STS [R0], R3 ;  /* 0x0000000300000388 */ /* 0x0001e20000000800 */
[----:B------:R-:W-:Y:S01]  /*01a0*/  BAR.SYNC.DEFER_BLOCKING 0x0 ;  /* 0x0000000000007b1d */ /* 0x000fe20000010000 */
[----:B------:R-:W-:-:S13]  /*01b0*/  ISETP.GE.U32.AND P0, PT, R12, 0x2, PT ;  /* 0x000000020c00780c */ /* 0x000fda0003f06070 */
[----:B0-----:R-:W-:Y:S05]  /*01c0*/  @!P0 BRA `(.L_x_22) ;  /* 0x0000000000508947 */ /* 0x001fea0003800000 */
[----:B------:R-:W0:Y:S02]  /*01d0*/  LDCU UR4, c[0x0][0x398] ;  /* 0x00007300ff0477ac */ /* 0x000e240008000800 */
.L_x_25:
[----:B------:R-:W-:Y:S01]  /*01e0*/  MOV R8, R12 ;  /* 0x0000000c00087202 */ /* 0x000fe20000000f00 */
[----:B------:R-:W-:Y:S01]  /*01f0*/  BSSY.RECONVERGENT B0, `(.L_x_23) ;  /* 0x000000e000007945 */ /* 0x000fe20003800200 */
[----:B------:R-:W-:-:S05]  /*0200*/  SHF.R.U32.HI R12, RZ, 0x1, R12 ;  /* 0x00000001ff0c7819 */ /* 0x000fca000001160c */
[----:B------:R-:W-:-:S05]  /*0210*/  IMAD.IADD R2, R13, 0x1, R12 ;  /* 0x000000010d027824 */ /* 0x000fca00078e020c */
[----:B0-----:R-:W-:-:S04]  /*0220*/  ISETP.GE.AND P0, PT, R2, UR4, PT ;  /* 0x0000000402007c0c */ /* 0x001fc8000bf06270 */
[----:B------:R-:W-:-:S13]  /*0230*/  ISETP.GE.U32.OR P0, PT, R17, R12, P0 ;  /* 0x0000000c1100720c */ /* 0x000fda0000706470 */
[----:B------:R-:W-:Y:S05]  /*0240*/  @P0 BRA `(.L_x_24) ;  /* 0x0000000000200947 */ /* 0x000fea0003800000 */
[----:B------:R-:W-:Y:S01]  /*0250*/  IMAD R4, R12, 0x10, R15 ;  /* 0x000000100c047824 */ /* 0x000fe200078e020f */
[----:B------:R-:W-:Y:S05]  /*0260*/  LDS.64 R2, [R15] ;  /* 0x000000000f027984 */ /* 0x000fea0000000a00 */
[----:B------:R-:W0:Y:S02]  /*0270*/  LDS.128 R4, [R4] ;  /* 0x0000000004047984 */ /* 0x000e240000000c00 */
[----:B0-----:R-:W-:-:S14]  /*0280*/  DSETP.GEU.AND P0, PT, R2, R4, PT ;  /* 0x000000040200722a */ /* 0x001fdc0003f0e000 */
[----:B------:R-:W-:Y:S01]  /*0290*/  @!P0 LEA R2, R12, R0, 0x2 ;  /* 0x000000000c028211 */ /* 0x000fe200078e10ff */
[----:B------:R-:W-:Y:S04]  /*02a0*/  @!P0 STS.128 [R15], R4 ;  /* 0x000000040f008388 */ /* 0x000fe80000000c00 */
[----:B------:R-:W0:Y:S04]  /*02b0*/  @!P0 LDS R3, [R2] ;  /* 0x0000000002038984 */ /* 0x000e280000000800 */
[----:B0-----:R0:W-:Y:S02]  /*02c0*/  @!P0 STS [R0], R3 ;  /* 0x0000000300008388 */ /* 0x0011e40000000800 */
.L_x_24:
[----:B------:R-:W-:Y:S05]  /*02d0*/  BSYNC.RECONVERGENT B0 ;  /* 0x0000000000007941 */ /* 0x000fea0003800200 */
.L_x_23:
[----:B------:R-:W-:Y:S01]  /*02e0*/  BAR.SYNC.DEFER_BLOCKING 0x0 ;  /* 0x0000000000007b1d */ /* 0x000fe20000010000 */
[----:B------:R-:W-:-:S13]  /*02f0*/  ISETP.GT.U32.AND P0, PT, R8, 0x3, PT ;  /* 0x000000030800780c */ /* 0x000fda0003f04070 */
[----:B------:R-:W-:Y:S05]  /*0300*/  @P0 BRA `(.L_x_25) ;  /* 0xfffffffc00b40947 */ /* 0x000fea000383ffff */
.L_x_22:
[----:B------:R-:W-:-:S13]  /*0310*/  ISETP.NE.AND P0, PT, R17, RZ, PT ;  /* 0x000000ff1100720c */ /* 0x000fda0003f05270 */
[----:B------:R-:W-:Y:S05]  /*0320*/  @P0 EXIT ;  /* 0x000000000000094d */ /* 0x000fea0003800000 */
[----:B------:R-:W1:Y:S01]  /*0330*/  S2UR UR5, SR_CgaCtaId ;  /* 0x00000000000579c3 */ /* 0x000e620000008800 */
[----:B------:R-:W-:-:S07]  /*0340*/  UMOV UR4, 0x400 ;  /* 0x0000040000047882 */ /* 0x000fce0000000000 */
[----:B------:R-:W2:Y:S08]  /*0350*/  LDC R13, c[0x0][0x39c] ;  /* 0x0000e700ff0d7b82 */ /* 0x000eb00000000800 */
[----:B0-----:R-:W2:Y:S01]  /*0360*/  LDC.64 R2, c[0x0][0x388] ;  /* 0x0000e200ff027b82 */ /* 0x001ea20000000a00 */
[----:B-1----:R-:W-:-:S07]  /*0370*/  ULEA UR4, UR5, UR4, 0x18 ;  /* 0x0000000405047291 */ /* 0x002fce000f8ec0ff */
[----:B------:R-:W0:Y:S02]  /*0380*/  LDC.64 R6, c[0x0][0x390] ;  /* 0x0000e400ff067b82 */ /* 0x000e240000000a00 */
[----:B------:R-:W1:Y:S06]  /*0390*/  LDS R11, [UR4+0x4000] ;  /* 0x00400004ff0b7984 */ /* 0x000e6c0008000800 */
[----:B------:R-:W3:Y:S01]  /*03a0*/  LDC.64 R8, c[0x0][0x3a0] ;  /* 0x0000e800ff087b82 */ /* 0x000ee20000000a00 */
[----:B------:R-:W4:Y:S01]  /*03b0*/  LDS.64 R4, [UR4] ;  /* 0x00000004ff047984 */ /* 0x000f220008000a00 */
[----:B--2---:R-:W-:-:S04]  /*03c0*/  IMAD.WIDE R2, R13, 0x4, R2 ;  /* 0x000000040d027825 */ /* 0x004fc800078e0202 */
[----:B0-----:R-:W-:-:S04]  /*03d0*/  IMAD.WIDE R6, R13, 0x8, R6 ;  /* 0x000000080d067825 */ /* 0x001fc800078e0206 */
[----:B---3--:R-:W-:Y:S01]  /*03e0*/  IMAD.WIDE R8, R13, 0x4, R8 ;  /* 0x000000040d087825 */ /* 0x008fe200078e0208 */
[----:B-1----:R-:W-:Y:S04]  /*03f0*/  STG.E desc[UR8][R2.64], R11 ;  /* 0x0000000b02007986 */ /* 0x002fe8000c101908 */
[----:B----4-:R-:W-:Y:S04]  /*0400*/  STG.E.64 desc[UR8][R6.64], R4 ;  /* 0x0000000406007986 */ /* 0x010fe8000c101b08 */
[----:B------:R-:W-:Y:S01]  /*0410*/  STG.E desc[UR8][R8.64], R13 ;  /* 0x0000000d08007986 */ /* 0x000fe2000c101908 */
[----:B------:R-:W-:Y:S05]  /*0420*/  EXIT ;  /* 0x000000000000794d */ /* 0x000fea0003800000 */
.L_x_26:
        /* <DEDUP_REMOVED lines=13> */
.L_x_31:


//--------------------- .nv.shared._Z14applyPhaseFlipP7double2x --------------------------
	.section	.nv.shared._Z14applyPhaseFlipP7double2x,"aw",@nobits
	.sectionflags	@""
	.align	16
	.zero		1024


//--------------------- .nv.shared.reserved.0     --------------------------
	.section	.nv.shared.reserved.0,"aw",@nobits
	.weak		__nv_reservedSMEM_offset_0_alias
	.size		__nv_reservedSMEM_offset_0_alias, 0, 64
	.other		__nv_reservedSMEM_offset_0_alias,@"STO_CUDA_RESERVED_SHARED STV_DEFAULT"
__nv_reservedSMEM_offset_0_alias:
	.zero		0
	.zero		64


//--------------------- .nv.shared._Z15contract_tensorP7double2PKS_iPiixS3_ --------------------------
	.section	.nv.shared._Z15contract_tensorP7double2PKS_iPiixS3_,"aw",@nobits
	.sectionflags	@""
	.align	16
	.zero		1024


//--------------------- .nv.shared._Z11compute_idxiPiS_ixS_ --------------------------
	.section	.nv.shared._Z11compute_idxiPiS_ixS_,"aw",@nobits
	.sectionflags	@""
	.align	16
	.zero		1024


//--------------------- .nv.shared._Z18findMaxIndexKernelP7double2PiPdiiS1_ --------------------------
	.section	.nv.shared._Z18findMaxIndexKernelP7double2PiPdiiS1_,"aw",@nobits
	.sectionflags	@""
	.align	16
.nv.shared._Z18findMaxIndexKernelP7double2PiPdiiS1_:
	.zero		21504


//--------------------- .nv.constant0._Z14applyPhaseFlipP7double2x --------------------------
	.section	.nv.constant0._Z14applyPhaseFlipP7double2x,"a",@progbits
	.sectionflags	@""
	.align	4
.nv.constant0._Z14applyPhaseFlipP7double2x:
	.zero		912


//--------------------- .nv.constant0._Z15contract_tensorP7double2PKS_iPiixS3_ --------------------------
	.section	.nv.constant0._Z15contract_tensorP7double2PKS_iPiixS3_,"a",@progbits
	.sectionflags	@""
	.align	4
.nv.constant0._Z15contract_tensorP7double2PKS_iPiixS3_:
	.zero		952


//--------------------- .nv.constant0._Z11compute_idxiPiS_ixS_ --------------------------
	.section	.nv.constant0._Z11compute_idxiPiS_ixS_,"a",@progbits
	.sectionflags	@""
	.align	4
.nv.constant0._Z11compute_idxiPiS_ixS_:
	.zero		944


//--------------------- .nv.constant0._Z18findMaxIndexKernelP7double2PiPdiiS1_ --------------------------
	.section	.nv.constant0._Z18findMaxIndexKernelP7double2PiPdiiS1_,"a",@progbits
	.sectionflags	@""
	.align	4
.nv.constant0._Z18findMaxIndexKernelP7double2PiPdiiS1_:
	.zero		936


//--------------------- SYMBOLS --------------------------

	.type		.nv.reservedSmem.offset0,@object
	.size		.nv.reservedSmem.offset0,0x4
	.type		.nv.reservedSmem.cap,@object
	.size		.nv.reservedSmem.cap,0x4
